// auto-generated by cutlass_sweep.gemm — config: {"arch": "sm_100", "cluster_m": 1, "cluster_n": 1, "dtype": "tf32", "dtype_b": "tf32", "layout": "tt", "stages": 0, "tile_k": 64, "tile_m": 128, "tile_n": 64}
#include "cutlass/cutlass.h"
#include "cutlass/gemm/collective/collective_builder.hpp"
#include "cutlass/gemm/device/gemm_universal_adapter.h"
#include "cutlass/gemm/kernel/gemm_universal.hpp"
#include "cutlass/epilogue/collective/collective_builder.hpp"

using ElemA = cutlass::tfloat32_t;
using ElemB = cutlass::tfloat32_t;
using ElemCD = cutlass::tfloat32_t;
using Acc  = float;
using TileShape    = cute::Shape<cute::_128, cute::_64, cute::_64>;
using ClusterShape = cute::Shape<cute::_1, cute::_1, cute::_1>;

using CollectiveEpilogue = typename cutlass::epilogue::collective::CollectiveBuilder<
    cutlass::arch::Sm100, cutlass::arch::OpClassTensorOp,
    TileShape, ClusterShape,
    cutlass::epilogue::collective::EpilogueTileAuto,
    Acc, Acc,
    ElemCD, cutlass::layout::RowMajor, 128 / cutlass::sizeof_bits<ElemCD>::value,
    ElemCD, cutlass::layout::RowMajor, 128 / cutlass::sizeof_bits<ElemCD>::value,
    cutlass::epilogue::collective::EpilogueScheduleAuto
  >::CollectiveOp;

using CollectiveMainloop = typename cutlass::gemm::collective::CollectiveBuilder<
    cutlass::arch::Sm100, cutlass::arch::OpClassTensorOp,
    ElemA, cutlass::layout::ColumnMajor, 128 / cutlass::sizeof_bits<ElemA>::value,
    ElemB, cutlass::layout::ColumnMajor, 128 / cutlass::sizeof_bits<ElemB>::value,
    Acc,
    TileShape, ClusterShape,
    cutlass::gemm::collective::StageCountAutoCarveout<static_cast<int>(sizeof(typename CollectiveEpilogue::SharedStorage))>,
    cutlass::gemm::collective::KernelScheduleAuto
  >::CollectiveOp;

using GemmKernel = cutlass::gemm::kernel::GemmUniversal<
    cute::Shape<int,int,int,int>,
    CollectiveMainloop,
    CollectiveEpilogue
>;
using Gemm = cutlass::gemm::device::GemmUniversalAdapter<GemmKernel>;

// Force the device kernel symbol into the cubin without needing a host main.
auto* _anchor = &cutlass::device_kernel<GemmKernel>;


// ===== COMPILED SASS (sm_100a) =====

	.target	sm_100a

	.elftype	@"ET_EXEC"


//--------------------- .note.nv.tkinfo           --------------------------
	.section	.note.nv.tkinfo,"",@"SHT_NOTE"
	.sectionflags	@"SHF_NOTE_NV_TKINFO"
	.tkinfo
        /*0018*/ 	.word	0x00000002
        /*0030*/ 	.string	""
        /*0030*/ 	.string	"ptxas"
        /*0030*/ 	.string	"Cuda compilation tools, release 13.0, V13.0.88"
        /*0030*/ 	.string	"Build cuda_13.0.r13.0/compiler.36424714_0"
        /*0030*/ 	.string	"-arch sm_100a -m 64 "



//--------------------- .note.nv.cuinfo           --------------------------
	.section	.note.nv.cuinfo,"",@"SHT_NOTE"
	.sectionflags	@"SHF_NOTE_NV_CUINFO"
        /*0018*/ 	.short	0x0002
        /*001a*/ 	.short	0x0064
        /*001c*/ 	.short	0x0082
	.zero		2


//--------------------- .nv.info                  --------------------------
	.section	.nv.info,"",@"SHT_CUDA_INFO"
	.align	4


	//----- nvinfo : EIATTR_REGCOUNT
	.align		4
        /*0000*/ 	.byte	0x04, 0x2f
        /*0002*/ 	.short	(.L_19 - .L_18)
	.align		4
.L_18:
        /*0004*/ 	.word	index@(_ZN7cutlass13device_kernelINS_4gemm6kernel13GemmUniversalIN4cute5tupleIJiiiiEEENS1_10collective13CollectiveMmaINS1_35MainloopSm100TmaUmmaWarpSpecializedILi4ELi2ELi4ENS5_IJNS4_1CILi1EEESB_SB_EEEEENS5_IJNSA_ILi128EEENSA_ILi64EEESF_EEENS_10tfloat32_tENS5_IJSB_llEEESH_NS5_IJlSB_lEEENS4_8TiledMMAINS4_8MMA_AtomIJNS4_17SM100_MMA_TF32_SSISH_SH_fLi128ELi64ELNS4_4UMMA5MajorE1ELSO_0ELNSN_7ScaleInE0ELSP_0EEEEEENS4_6LayoutISC_NS5_IJNSA_ILi0EEEST_ST_EEEEENS5_IJNS4_10UnderscoreESW_SW_EEEEENS4_13SM90_TMA_LOADENS4_14ComposedLayoutINS4_7SwizzleILi2ELi5ELi2EEENS4_18smem_ptr_flag_bitsILi32EEENSS_INS5_IJNSA_ILi32EEENSA_ILi4EEEEEENS5_IJSB_S15_EEEEEEEvNS4_8identityESZ_NS10_INS11_ILi3ELi4ELi3EEES14_NSS_INS5_IJNSA_ILi8EEES15_EEENS5_IJS15_SB_EEEEEEEvS1B_EENS_8epilogue10collective18CollectiveEpilogueINS1J_23Sm100TmaWarpSpecializedILi4ELi2ELi16ELb1ELb0EEEJSG_NS5_IJNSS_ISE_SB_EENSS_INSA_ILi16EEESB_EEEEESH_SJ_SH_SJ_NS1J_6fusion15FusionCallbacksIS1N_NS1S_17LinearCombinationISH_fSH_fLNS_15FloatRoundStyleE2EEESG_S1R_JEEENS4_5SM1004TMEM4LOAD26SM100_TMEM_LOAD_32dp32b16xESZ_NS10_INS11_ILi2ELi4ELi3EEES14_NSS_INS5_IJS1D_S1P_EEENS5_IJS1P_SB_EEEEEEENS4_39AutoVectorizingCopyWithAssumedAlignmentILi128EEENS4_14SM90_TMA_STOREES26_S28_S28_EEEvvEEEEvNT_6ParamsE)
        /*0008*/ 	.word	0x00000060


	//----- nvinfo : EIATTR_FRAME_SIZE
	.align		4
.L_19:
        /*000c*/ 	.byte	0x04, 0x11
        /*000e*/ 	.short	(.L_21 - .L_20)
	.align		4
.L_20:
        /*0010*/ 	.word	index@($__internal_2_$__cuda_sm10x_tcgen05_guardrail_trap_unallocated_columns_being_dealloced)
        /*0014*/ 	.word	0x00000000


	//----- nvinfo : EIATTR_FRAME_SIZE
	.align		4
.L_21:
        /*0018*/ 	.byte	0x04, 0x11
        /*001a*/ 	.short	(.L_23 - .L_22)
	.align		4
.L_22:
        /*001c*/ 	.word	index@($__internal_1_$__cuda_sm10x_tcgen05_guardrail_trap_phase_invalid_during_alloc)
        /*0020*/ 	.word	0x00000000


	//----- nvinfo : EIATTR_FRAME_SIZE
	.align		4
.L_23:
        /*0024*/ 	.byte	0x04, 0x11
        /*0026*/ 	.short	(.L_25 - .L_24)
	.align		4
.L_24:
        /*0028*/ 	.word	index@($__internal_0_$__cuda_sm10x_tcgen05_guardrail_trap_col_being_dealloced_not_returned_by_alloc)
        /*002c*/ 	.word	0x00000000


	//----- nvinfo : EIATTR_FRAME_SIZE
	.align		4
.L_25:
        /*0030*/ 	.byte	0x04, 0x11
        /*0032*/ 	.short	(.L_27 - .L_26)
	.align		4
.L_26:
        /*0034*/ 	.word	index@(_ZN7cutlass13device_kernelINS_4gemm6kernel13GemmUniversalIN4cute5tupleIJiiiiEEENS1_10collective13CollectiveMmaINS1_35MainloopSm100TmaUmmaWarpSpecializedILi4ELi2ELi4ENS5_IJNS4_1CILi1EEESB_SB_EEEEENS5_IJNSA_ILi128EEENSA_ILi64EEESF_EEENS_10tfloat32_tENS5_IJSB_llEEESH_NS5_IJlSB_lEEENS4_8TiledMMAINS4_8MMA_AtomIJNS4_17SM100_MMA_TF32_SSISH_SH_fLi128ELi64ELNS4_4UMMA5MajorE1ELSO_0ELNSN_7ScaleInE0ELSP_0EEEEEENS4_6LayoutISC_NS5_IJNSA_ILi0EEEST_ST_EEEEENS5_IJNS4_10UnderscoreESW_SW_EEEEENS4_13SM90_TMA_LOADENS4_14ComposedLayoutINS4_7SwizzleILi2ELi5ELi2EEENS4_18smem_ptr_flag_bitsILi32EEENSS_INS5_IJNSA_ILi32EEENSA_ILi4EEEEEENS5_IJSB_S15_EEEEEEEvNS4_8identityESZ_NS10_INS11_ILi3ELi4ELi3EEES14_NSS_INS5_IJNSA_ILi8EEES15_EEENS5_IJS15_SB_EEEEEEEvS1B_EENS_8epilogue10collective18CollectiveEpilogueINS1J_23Sm100TmaWarpSpecializedILi4ELi2ELi16ELb1ELb0EEEJSG_NS5_IJNSS_ISE_SB_EENSS_INSA_ILi16EEESB_EEEEESH_SJ_SH_SJ_NS1J_6fusion15FusionCallbacksIS1N_NS1S_17LinearCombinationISH_fSH_fLNS_15FloatRoundStyleE2EEESG_S1R_JEEENS4_5SM1004TMEM4LOAD26SM100_TMEM_LOAD_32dp32b16xESZ_NS10_INS11_ILi2ELi4ELi3EEES14_NSS_INS5_IJS1D_S1P_EEENS5_IJS1P_SB_EEEEEEENS4_39AutoVectorizingCopyWithAssumedAlignmentILi128EEENS4_14SM90_TMA_STOREES26_S28_S28_EEEvvEEEEvNT_6ParamsE)
        /*0038*/ 	.word	0x00000000


	//----- nvinfo : EIATTR_MIN_STACK_SIZE
	.align		4
.L_27:
        /*003c*/ 	.byte	0x04, 0x12
        /*003e*/ 	.short	(.L_29 - .L_28)
	.align		4
.L_28:
        /*0040*/ 	.word	index@(_ZN7cutlass13device_kernelINS_4gemm6kernel13GemmUniversalIN4cute5tupleIJiiiiEEENS1_10collective13CollectiveMmaINS1_35MainloopSm100TmaUmmaWarpSpecializedILi4ELi2ELi4ENS5_IJNS4_1CILi1EEESB_SB_EEEEENS5_IJNSA_ILi128EEENSA_ILi64EEESF_EEENS_10tfloat32_tENS5_IJSB_llEEESH_NS5_IJlSB_lEEENS4_8TiledMMAINS4_8MMA_AtomIJNS4_17SM100_MMA_TF32_SSISH_SH_fLi128ELi64ELNS4_4UMMA5MajorE1ELSO_0ELNSN_7ScaleInE0ELSP_0EEEEEENS4_6LayoutISC_NS5_IJNSA_ILi0EEEST_ST_EEEEENS5_IJNS4_10UnderscoreESW_SW_EEEEENS4_13SM90_TMA_LOADENS4_14ComposedLayoutINS4_7SwizzleILi2ELi5ELi2EEENS4_18smem_ptr_flag_bitsILi32EEENSS_INS5_IJNSA_ILi32EEENSA_ILi4EEEEEENS5_IJSB_S15_EEEEEEEvNS4_8identityESZ_NS10_INS11_ILi3ELi4ELi3EEES14_NSS_INS5_IJNSA_ILi8EEES15_EEENS5_IJS15_SB_EEEEEEEvS1B_EENS_8epilogue10collective18CollectiveEpilogueINS1J_23Sm100TmaWarpSpecializedILi4ELi2ELi16ELb1ELb0EEEJSG_NS5_IJNSS_ISE_SB_EENSS_INSA_ILi16EEESB_EEEEESH_SJ_SH_SJ_NS1J_6fusion15FusionCallbacksIS1N_NS1S_17LinearCombinationISH_fSH_fLNS_15FloatRoundStyleE2EEESG_S1R_JEEENS4_5SM1004TMEM4LOAD26SM100_TMEM_LOAD_32dp32b16xESZ_NS10_INS11_ILi2ELi4ELi3EEES14_NSS_INS5_IJS1D_S1P_EEENS5_IJS1P_SB_EEEEEEENS4_39AutoVectorizingCopyWithAssumedAlignmentILi128EEENS4_14SM90_TMA_STOREES26_S28_S28_EEEvvEEEEvNT_6ParamsE)
        /*0044*/ 	.word	0x00000000
.L_29:


//--------------------- .nv.compat                --------------------------
	.section	.nv.compat,"",@"SHT_CUDA_COMPAT_INFO"
	.align	4
        /*0000*/ 	.byte	0x02, 0x09, 0x01, 0x00, 0x02, 0x02, 0x02, 0x00, 0x02, 0x05, 0x05, 0x00, 0x03, 0x07, 0x01, 0x01
        /*0010*/ 	.byte	0x02, 0x03, 0x01, 0x00, 0x02, 0x06, 0x01, 0x00, 0x04, 0x0b, 0x08, 0x00, 0x09, 0x00, 0x00, 0x00
        /*0020*/ 	.byte	0x00, 0x00, 0x00, 0x00


//--------------------- .nv.info._ZN7cutlass13device_kernelINS_4gemm6kernel13GemmUniversalIN4cute5tupleIJiiiiEEENS1_10collective13CollectiveMmaINS1_35MainloopSm100TmaUmmaWarpSpecializedILi4ELi2ELi4ENS5_IJNS4_1CILi1EEESB_SB_EEEEENS5_IJNSA_ILi128EEENSA_ILi64EEESF_EEENS_10tfloat32_tENS5_IJSB_llEEESH_NS5_IJlSB_lEEENS4_8TiledMMAINS4_8MMA_AtomIJNS4_17SM100_MMA_TF32_SSISH_SH_fLi128ELi64ELNS4_4UMMA5MajorE1ELSO_0ELNSN_7ScaleInE0ELSP_0EEEEEENS4_6LayoutISC_NS5_IJNSA_ILi0EEEST_ST_EEEEENS5_IJNS4_10UnderscoreESW_SW_EEEEENS4_13SM90_TMA_LOADENS4_14ComposedLayoutINS4_7SwizzleILi2ELi5ELi2EEENS4_18smem_ptr_flag_bitsILi32EEENSS_INS5_IJNSA_ILi32EEENSA_ILi4EEEEEENS5_IJSB_S15_EEEEEEEvNS4_8identityESZ_NS10_INS11_ILi3ELi4ELi3EEES14_NSS_INS5_IJNSA_ILi8EEES15_EEENS5_IJS15_SB_EEEEEEEvS1B_EENS_8epilogue10collective18CollectiveEpilogueINS1J_23Sm100TmaWarpSpecializedILi4ELi2ELi16ELb1ELb0EEEJSG_NS5_IJNSS_ISE_SB_EENSS_INSA_ILi16EEESB_EEEEESH_SJ_SH_SJ_NS1J_6fusion15FusionCallbacksIS1N_NS1S_17LinearCombinationISH_fSH_fLNS_15FloatRoundStyleE2EEESG_S1R_JEEENS4_5SM1004TMEM4LOAD26SM100_TMEM_LOAD_32dp32b16xESZ_NS10_INS11_ILi2ELi4ELi3EEES14_NSS_INS5_IJS1D_S1P_EEENS5_IJS1P_SB_EEEEEEENS4_39AutoVectorizingCopyWithAssumedAlignmentILi128EEENS4_14SM90_TMA_STOREES26_S28_S28_EEEvvEEEEvNT_6ParamsE --------------------------
	.section	.nv.info._ZN7cutlass13device_kernelINS_4gemm6kernel13GemmUniversalIN4cute5tupleIJiiiiEEENS1_10collective13CollectiveMmaINS1_35MainloopSm100TmaUmmaWarpSpecializedILi4ELi2ELi4ENS5_IJNS4_1CILi1EEESB_SB_EEEEENS5_IJNSA_ILi128EEENSA_ILi64EEESF_EEENS_10tfloat32_tENS5_IJSB_llEEESH_NS5_IJlSB_lEEENS4_8TiledMMAINS4_8MMA_AtomIJNS4_17SM100_MMA_TF32_SSISH_SH_fLi128ELi64ELNS4_4UMMA5MajorE1ELSO_0ELNSN_7ScaleInE0ELSP_0EEEEEENS4_6LayoutISC_NS5_IJNSA_ILi0EEEST_ST_EEEEENS5_IJNS4_10UnderscoreESW_SW_EEEEENS4_13SM90_TMA_LOADENS4_14ComposedLayoutINS4_7SwizzleILi2ELi5ELi2EEENS4_18smem_ptr_flag_bitsILi32EEENSS_INS5_IJNSA_ILi32EEENSA_ILi4EEEEEENS5_IJSB_S15_EEEEEEEvNS4_8identityESZ_NS10_INS11_ILi3ELi4ELi3EEES14_NSS_INS5_IJNSA_ILi8EEES15_EEENS5_IJS15_SB_EEEEEEEvS1B_EENS_8epilogue10collective18CollectiveEpilogueINS1J_23Sm100TmaWarpSpecializedILi4ELi2ELi16ELb1ELb0EEEJSG_NS5_IJNSS_ISE_SB_EENSS_INSA_ILi16EEESB_EEEEESH_SJ_SH_SJ_NS1J_6fusion15FusionCallbacksIS1N_NS1S_17LinearCombinationISH_fSH_fLNS_15FloatRoundStyleE2EEESG_S1R_JEEENS4_5SM1004TMEM4LOAD26SM100_TMEM_LOAD_32dp32b16xESZ_NS10_INS11_ILi2ELi4ELi3EEES14_NSS_INS5_IJS1D_S1P_EEENS5_IJS1P_SB_EEEEEEENS4_39AutoVectorizingCopyWithAssumedAlignmentILi128EEENS4_14SM90_TMA_STOREES26_S28_S28_EEEvvEEEEvNT_6ParamsE,"",@"SHT_CUDA_INFO"
	.sectionflags	@""
	.align	4


	//----- nvinfo : EIATTR_CUDA_API_VERSION
	.align		4
        /*0000*/ 	.byte	0x04, 0x37
        /*0002*/ 	.short	(.L_31 - .L_30)
.L_30:
        /*0004*/ 	.word	0x00000082


	//----- nvinfo : EIATTR_KPARAM_INFO
	.align		4
.L_31:
        /*0008*/ 	.byte	0x04, 0x17
        /*000a*/ 	.short	(.L_33 - .L_32)
.L_32:
        /*000c*/ 	.word	0x00000000
        /*0010*/ 	.short	0x0000
        /*0012*/ 	.short	0x0000
        /*0014*/ 	.byte	0x00, 0xf0, 0x01, 0x20


	//----- nvinfo : EIATTR_AT_ENTRY_FRAGMENTS
	.align		4
.L_33:
        /*0018*/ 	.byte	0x04, 0x4f
        /*001a*/ 	.short	(.L_35 - .L_34)


	//   ....[0]....
.L_34:
        /*001c*/ 	.word	0x00000006


	//----- nvinfo : EIATTR_RESERVED_SMEM_USED
	.align		4
.L_35:
        /*0020*/ 	.byte	0x01, 0x41
	.zero		2


	//----- nvinfo : EIATTR_SPARSE_MMA_MASK
	.align		4
        /*0024*/ 	.byte	0x03, 0x50
        /*0026*/ 	.short	0x0000


	//----- nvinfo : EIATTR_TCGEN05_1CTA_USED
	.align		4
        /*0028*/ 	.byte	0x01, 0x51
	.zero		2


	//----- nvinfo : EIATTR_MAXREG_COUNT
	.align		4
        /*002c*/ 	.byte	0x03, 0x1b
        /*002e*/ 	.short	0x00ff


	//----- nvinfo : EIATTR_NUM_BARRIERS
	.align		4
        /*0030*/ 	.byte	0x02, 0x4c
        /*0032*/ 	.byte	0x07
	.zero		1


	//----- nvinfo : EIATTR_EXTERNS
	.align		4
        /*0034*/ 	.byte	0x04, 0x0f
        /*0036*/ 	.short	(.L_37 - .L_36)


	//   ....[0]....
	.align		4
.L_36:
        /*0038*/ 	.word	index@(__assertfail)


	//----- nvinfo : EIATTR_MERCURY_ISA_VERSION
	.align		4
.L_37:
        /*003c*/ 	.byte	0x03, 0x5f
        /*003e*/ 	.short	0x0101


	//----- nvinfo : EIATTR_INT_WARP_WIDE_INSTR_OFFSETS
	.align		4
        /*0040*/ 	.byte	0x04, 0x31
        /*0042*/ 	.short	(.L_39 - .L_38)


	//   ....[0]....
.L_38:
        /*0044*/ 	.word	0x00002170


	//   ....[1]....
        /*0048*/ 	.word	0x00003d80


	//   ....[2]....
        /*004c*/ 	.word	0x00003da0


	//   ....[3]....
        /*0050*/ 	.word	0x00003dd0


	//   ....[4]....
        /*0054*/ 	.word	0x00004710


	//   ....[5]....
        /*0058*/ 	.word	0x00004780


	//   ....[6]....
        /*005c*/ 	.word	0x00004870


	//   ....[7]....
        /*0060*/ 	.word	0x000048f0


	//   ....[8]....
        /*0064*/ 	.word	0x00004a00


	//   ....[9]....
        /*0068*/ 	.word	0x00004a90


	//   ....[10]....
        /*006c*/ 	.word	0x00004c70


	//   ....[11]....
        /*0070*/ 	.word	0x00004dd0


	//----- nvinfo : EIATTR_COOP_GROUP_MASK_REGIDS
	.align		4
.L_39:
        /*0074*/ 	.byte	0x04, 0x29
        /*0076*/ 	.short	(.L_41 - .L_40)


	//   ....[0]....
.L_40:
        /*0078*/ 	.word	0xffffffff


	//   ....[1]....
        /*007c*/ 	.word	0xffffffff


	//   ....[2]....
        /*0080*/ 	.word	0xffffffff


	//   ....[3]....
        /*0084*/ 	.word	0xffffffff


	//   ....[4]....
        /*0088*/ 	.word	0xffffffff


	//   ....[5]....
        /*008c*/ 	.word	0xffffffff


	//   ....[6]....
        /*0090*/ 	.word	0xffffffff


	//   ....[7]....
        /*0094*/ 	.word	0xffffffff


	//   ....[8]....
        /*0098*/ 	.word	0xffffffff


	//   ....[9]....
        /*009c*/ 	.word	0xffffffff


	//   ....[10]....
        /*00a0*/ 	.word	0xffffffff


	//   ....[11]....
        /*00a4*/ 	.word	0xffffffff


	//   ....[12]....
        /*00a8*/ 	.word	0xffffffff


	//----- nvinfo : EIATTR_COOP_GROUP_INSTR_OFFSETS
	.align		4
.L_41:
        /*00ac*/ 	.byte	0x04, 0x28
        /*00ae*/ 	.short	(.L_43 - .L_42)


	//   ....[0]....
.L_42:
        /*00b0*/ 	.word	0x00000090


	//   ....[1]....
        /*00b4*/ 	.word	0x000004d0


	//   ....[2]....
        /*00b8*/ 	.word	0x00000640


	//   ....[3]....
        /*00bc*/ 	.word	0x000007e0


	//   ....[4]....
        /*00c0*/ 	.word	0x000008e0


	//   ....[5]....
        /*00c4*/ 	.word	0x00000a50


	//   ....[6]....
        /*00c8*/ 	.word	0x00000bf0


	//   ....[7]....
        /*00cc*/ 	.word	0x00002050


	//   ....[8]....
        /*00d0*/ 	.word	0x00002e30


	//   ....[9]....
        /*00d4*/ 	.word	0x00003040


	//   ....[10]....
        /*00d8*/ 	.word	0x00003070


	//   ....[11]....
        /*00dc*/ 	.word	0x00003c60


	//   ....[12]....
        /*00e0*/ 	.word	0x00003e90


	//----- nvinfo : EIATTR_VRC_CTA_INIT_COUNT
	.align		4
.L_43:
        /*00e4*/ 	.byte	0x02, 0x4a
        /*00e6*/ 	.byte	0x80
	.zero		1


	//----- nvinfo : EIATTR_SYSCALL_OFFSETS
	.align		4
        /*00e8*/ 	.byte	0x04, 0x46
        /*00ea*/ 	.short	(.L_45 - .L_44)


	//   ....[0]....
.L_44:
        /*00ec*/ 	.word	0x00005850


	//   ....[1]....
        /*00f0*/ 	.word	0x00005940


	//   ....[2]....
        /*00f4*/ 	.word	0x000060b0


	//   ....[3]....
        /*00f8*/ 	.word	0x00006a30


	//   ....[4]....
        /*00fc*/ 	.word	0x00007380


	//   ....[5]....
        /*0100*/ 	.word	0x00007cd0


	//----- nvinfo : EIATTR_MBARRIER_INSTR_OFFSETS
	.align		4
.L_45:
        /*0104*/ 	.byte	0x04, 0x39
        /*0106*/ 	.short	(.L_47 - .L_46)


	//   ....[0]....
.L_46:
        /*0108*/ 	.word	0x000005b0
        /*010c*/ 	.word	0x000000ff
        /*0110*/ 	.word	0x00000000
        /*0114*/ 	.short	0x0100
        /*0116*/ 	.byte	0x05
	.zero		1


	//   ....[1]....
        /*0118*/ 	.word	0x000005c0
        /*011c*/ 	.word	0x000000ff
        /*0120*/ 	.word	0x00000020
        /*0124*/ 	.short	0x0100
        /*0126*/ 	.byte	0x05
	.zero		1


	//   ....[2]....
        /*0128*/ 	.word	0x000005d0
        /*012c*/ 	.word	0x000000ff
        /*0130*/ 	.word	0x00000008
        /*0134*/ 	.short	0x0100
        /*0136*/ 	.byte	0x05
	.zero		1


	//   ....[3]....
        /*0138*/ 	.word	0x000005e0
        /*013c*/ 	.word	0x000000ff
        /*0140*/ 	.word	0x00000028
        /*0144*/ 	.short	0x0100
        /*0146*/ 	.byte	0x05
	.zero		1


	//   ....[4]....
        /*0148*/ 	.word	0x000005f0
        /*014c*/ 	.word	0x000000ff
        /*0150*/ 	.word	0x00000010
        /*0154*/ 	.short	0x0100
        /*0156*/ 	.byte	0x05
	.zero		1


	//   ....[5]....
        /*0158*/ 	.word	0x00000600
        /*015c*/ 	.word	0x000000ff
        /*0160*/ 	.word	0x00000030
        /*0164*/ 	.short	0x0100
        /*0166*/ 	.byte	0x05
	.zero		1


	//   ....[6]....
        /*0168*/ 	.word	0x00000610
        /*016c*/ 	.word	0x000000ff
        /*0170*/ 	.word	0x00000018
        /*0174*/ 	.short	0x0100
        /*0176*/ 	.byte	0x05
	.zero		1


	//   ....[7]....
        /*0178*/ 	.word	0x00000620
        /*017c*/ 	.word	0x000000ff
        /*0180*/ 	.word	0x00000038
        /*0184*/ 	.short	0x0100
        /*0186*/ 	.byte	0x05
	.zero		1


	//   ....[8]....
        /*0188*/ 	.word	0x00000750
        /*018c*/ 	.word	0x000000ff
        /*0190*/ 	.word	0x00000040
        /*0194*/ 	.short	0x0100
        /*0196*/ 	.byte	0x07
	.zero		1


	//   ....[9]....
        /*0198*/ 	.word	0x00000760
        /*019c*/ 	.word	0x000000ff
        /*01a0*/ 	.word	0x00000060
        /*01a4*/ 	.short	0x0100
        /*01a6*/ 	.byte	0x07
	.zero		1


	//   ....[10]....
        /*01a8*/ 	.word	0x00000770
        /*01ac*/ 	.word	0x000000ff
        /*01b0*/ 	.word	0x00000048
        /*01b4*/ 	.short	0x0100
        /*01b6*/ 	.byte	0x07
	.zero		1


	//   ....[11]....
        /*01b8*/ 	.word	0x00000780
        /*01bc*/ 	.word	0x000000ff
        /*01c0*/ 	.word	0x00000068
        /*01c4*/ 	.short	0x0100
        /*01c6*/ 	.byte	0x07
	.zero		1


	//   ....[12]....
        /*01c8*/ 	.word	0x00000790
        /*01cc*/ 	.word	0x000000ff
        /*01d0*/ 	.word	0x00000050
        /*01d4*/ 	.short	0x0100
        /*01d6*/ 	.byte	0x07
	.zero		1


	//   ....[13]....
        /*01d8*/ 	.word	0x000007a0
        /*01dc*/ 	.word	0x000000ff
        /*01e0*/ 	.word	0x00000070
        /*01e4*/ 	.short	0x0100
        /*01e6*/ 	.byte	0x07
	.zero		1


	//   ....[14]....
        /*01e8*/ 	.word	0x000007b0
        /*01ec*/ 	.word	0x000000ff
        /*01f0*/ 	.word	0x00000058
        /*01f4*/ 	.short	0x0100
        /*01f6*/ 	.byte	0x07
	.zero		1


	//   ....[15]....
        /*01f8*/ 	.word	0x000007c0
        /*01fc*/ 	.word	0x000000ff
        /*0200*/ 	.word	0x00000078
        /*0204*/ 	.short	0x0100
        /*0206*/ 	.byte	0x07
	.zero		1


	//   ....[16]....
        /*0208*/ 	.word	0x000008b0
        /*020c*/ 	.word	0x000000ff
        /*0210*/ 	.word	0x00000080
        /*0214*/ 	.short	0x0100
        /*0216*/ 	.byte	0x05
	.zero		1


	//   ....[17]....
        /*0218*/ 	.word	0x000008c0
        /*021c*/ 	.word	0x000000ff
        /*0220*/ 	.word	0x00000088
        /*0224*/ 	.short	0x0100
        /*0226*/ 	.byte	0x05
	.zero		1


	//   ....[18]....
        /*0228*/ 	.word	0x00000a00
        /*022c*/ 	.word	0x000000ff
        /*0230*/ 	.word	0x00000090
        /*0234*/ 	.short	0x0100
        /*0236*/ 	.byte	0x05
	.zero		1


	//   ....[19]....
        /*0238*/ 	.word	0x00000a10
        /*023c*/ 	.word	0x000000ff
        /*0240*/ 	.word	0x000000a0
        /*0244*/ 	.short	0x0100
        /*0246*/ 	.byte	0x05
	.zero		1


	//   ....[20]....
        /*0248*/ 	.word	0x00000a20
        /*024c*/ 	.word	0x000000ff
        /*0250*/ 	.word	0x00000098
        /*0254*/ 	.short	0x0100
        /*0256*/ 	.byte	0x05
	.zero		1


	//   ....[21]....
        /*0258*/ 	.word	0x00000a30
        /*025c*/ 	.word	0x000000ff
        /*0260*/ 	.word	0x000000a8
        /*0264*/ 	.short	0x0100
        /*0266*/ 	.byte	0x05
	.zero		1


	//   ....[22]....
        /*0268*/ 	.word	0x00000b60
        /*026c*/ 	.word	0x000000ff
        /*0270*/ 	.word	0x000000b0
        /*0274*/ 	.short	0x0100
        /*0276*/ 	.byte	0x07
	.zero		1


	//   ....[23]....
        /*0278*/ 	.word	0x00000b70
        /*027c*/ 	.word	0x000000ff
        /*0280*/ 	.word	0x000000d0
        /*0284*/ 	.short	0x0100
        /*0286*/ 	.byte	0x07
	.zero		1


	//   ....[24]....
        /*0288*/ 	.word	0x00000b80
        /*028c*/ 	.word	0x000000ff
        /*0290*/ 	.word	0x000000b8
        /*0294*/ 	.short	0x0100
        /*0296*/ 	.byte	0x07
	.zero		1


	//   ....[25]....
        /*0298*/ 	.word	0x00000b90
        /*029c*/ 	.word	0x000000ff
        /*02a0*/ 	.word	0x000000d8
        /*02a4*/ 	.short	0x0100
        /*02a6*/ 	.byte	0x07
	.zero		1


	//   ....[26]....
        /*02a8*/ 	.word	0x00000ba0
        /*02ac*/ 	.word	0x000000ff
        /*02b0*/ 	.word	0x000000c0
        /*02b4*/ 	.short	0x0100
        /*02b6*/ 	.byte	0x07
	.zero		1


	//   ....[27]....
        /*02b8*/ 	.word	0x00000bb0
        /*02bc*/ 	.word	0x000000ff
        /*02c0*/ 	.word	0x000000e0
        /*02c4*/ 	.short	0x0100
        /*02c6*/ 	.byte	0x07
	.zero		1


	//   ....[28]....
        /*02c8*/ 	.word	0x00000bc0
        /*02cc*/ 	.word	0x000000ff
        /*02d0*/ 	.word	0x000000c8
        /*02d4*/ 	.short	0x0100
        /*02d6*/ 	.byte	0x07
	.zero		1


	//   ....[29]....
        /*02d8*/ 	.word	0x00000bd0
        /*02dc*/ 	.word	0x000000ff
        /*02e0*/ 	.word	0x000000e8
        /*02e4*/ 	.short	0x0100
        /*02e6*/ 	.byte	0x07
	.zero		1


	//   ....[30]....
        /*02e8*/ 	.word	0x00000cc0
        /*02ec*/ 	.word	0x000000ff
        /*02f0*/ 	.word	0x000000f0
        /*02f4*/ 	.short	0x0100
        /*02f6*/ 	.byte	0x05
	.zero		1


	//   ....[31]....
        /*02f8*/ 	.word	0x00000cd0
        /*02fc*/ 	.word	0x000000ff
        /*0300*/ 	.word	0x00000100
        /*0304*/ 	.short	0x0100
        /*0306*/ 	.byte	0x05
	.zero		1


	//   ....[32]....
        /*0308*/ 	.word	0x00000ce0
        /*030c*/ 	.word	0x000000ff
        /*0310*/ 	.word	0x000000f8
        /*0314*/ 	.short	0x0100
        /*0316*/ 	.byte	0x05
	.zero		1


	//   ....[33]....
        /*0318*/ 	.word	0x00000cf0
        /*031c*/ 	.word	0x000000ff
        /*0320*/ 	.word	0x00000108
        /*0324*/ 	.short	0x0100
        /*0326*/ 	.byte	0x05
	.zero		1


	//   ....[34]....
        /*0328*/ 	.word	0x000015d0
        /*032c*/ 	.word	0x00000003
        /*0330*/ 	.word	0x00000100
        /*0334*/ 	.short	0x010a
        /*0336*/ 	.byte	0xff
	.zero		1


	//   ....[35]....
        /*0338*/ 	.word	0x00001600
        /*033c*/ 	.word	0x00000003
        /*0340*/ 	.word	0x000000f0
        /*0344*/ 	.short	0x0101
        /*0346*/ 	.byte	0xff
	.zero		1


	//   ....[36]....
        /*0348*/ 	.word	0x000016d0
        /*034c*/ 	.word	0x000000ff
        /*0350*/ 	.word	0x00000020
        /*0354*/ 	.short	0x010a
        /*0356*/ 	.byte	0x08
	.zero		1


	//   ....[37]....
        /*0358*/ 	.word	0x000017a0
        /*035c*/ 	.word	0x000000ff
        /*0360*/ 	.word	0x00000020
        /*0364*/ 	.short	0x010a
        /*0366*/ 	.byte	0x31
	.zero		1


	//   ....[38]....
        /*0368*/ 	.word	0x000018a0
        /*036c*/ 	.word	0x000000ff
        /*0370*/ 	.word	0x00000020
        /*0374*/ 	.short	0x010a
        /*0376*/ 	.byte	0x08
	.zero		1


	//   ....[39]....
        /*0378*/ 	.word	0x00001ba0
        /*037c*/ 	.word	0x000000ff
        /*0380*/ 	.word	0x00000088
        /*0384*/ 	.short	0x0101
        /*0386*/ 	.byte	0x04
	.zero		1


	//   ....[40]....
        /*0388*/ 	.word	0x00001bc0
        /*038c*/ 	.word	0x000000ff
        /*0390*/ 	.word	0x00000020
        /*0394*/ 	.short	0x010a
        /*0396*/ 	.byte	0x08
	.zero		1


	//   ....[41]....
        /*0398*/ 	.word	0x00001c70
        /*039c*/ 	.word	0x000000ff
        /*03a0*/ 	.word	0x00000020
        /*03a4*/ 	.short	0x010a
        /*03a6*/ 	.byte	0x31
	.zero		1


	//   ....[42]....
        /*03a8*/ 	.word	0x00001d70
        /*03ac*/ 	.word	0x000000ff
        /*03b0*/ 	.word	0x00000020
        /*03b4*/ 	.short	0x010a
        /*03b6*/ 	.byte	0x08
	.zero		1


	//   ....[43]....
        /*03b8*/ 	.word	0x00002080
        /*03bc*/ 	.word	0x00000002
        /*03c0*/ 	.word	0x00000090
        /*03c4*/ 	.short	0x010a
        /*03c6*/ 	.byte	0xff
	.zero		1


	//   ....[44]....
        /*03c8*/ 	.word	0x00002140
        /*03cc*/ 	.word	0x00000002
        /*03d0*/ 	.word	0x00000000
        /*03d4*/ 	.short	0x0101
        /*03d6*/ 	.byte	0xff
	.zero		1


	//   ....[45]....
        /*03d8*/ 	.word	0x000026a0
        /*03dc*/ 	.word	0x000000ff
        /*03e0*/ 	.word	0x00000000
        /*03e4*/ 	.short	0x010a
        /*03e6*/ 	.byte	0x05
	.zero		1


	//   ....[46]....
        /*03e8*/ 	.word	0x00002730
        /*03ec*/ 	.word	0x000000ff
        /*03f0*/ 	.word	0x00000000
        /*03f4*/ 	.short	0x010a
        /*03f6*/ 	.byte	0x05
	.zero		1


	//   ....[47]....
        /*03f8*/ 	.word	0x000027c0
        /*03fc*/ 	.word	0x000000ff
        /*0400*/ 	.word	0x00000000
        /*0404*/ 	.short	0x010a
        /*0406*/ 	.byte	0x05
	.zero		1


	//   ....[48]....
        /*0408*/ 	.word	0x00002860
        /*040c*/ 	.word	0x00000000
        /*0410*/ 	.word	0x00000000
        /*0414*/ 	.short	0x010a
        /*0416*/ 	.byte	0xff
	.zero		1


	//   ....[49]....
        /*0418*/ 	.word	0x00002980
        /*041c*/ 	.word	0x00000000
        /*0420*/ 	.word	0x000000f0
        /*0424*/ 	.short	0x010a
        /*0426*/ 	.byte	0xff
	.zero		1


	//   ....[50]....
        /*0428*/ 	.word	0x000029e0
        /*042c*/ 	.word	0x00000004
        /*0430*/ 	.word	0x00000000
        /*0434*/ 	.short	0x0101
        /*0436*/ 	.byte	0xff
	.zero		1


	//   ....[51]....
        /*0438*/ 	.word	0x00002a00
        /*043c*/ 	.word	0x000000ff
        /*0440*/ 	.word	0x000000a0
        /*0444*/ 	.short	0x010a
        /*0446*/ 	.byte	0x05
	.zero		1


	//   ....[52]....
        /*0448*/ 	.word	0x00002b20
        /*044c*/ 	.word	0x00000000
        /*0450*/ 	.word	0x00000090
        /*0454*/ 	.short	0x010a
        /*0456*/ 	.byte	0xff
	.zero		1


	//   ....[53]....
        /*0458*/ 	.word	0x00002c30
        /*045c*/ 	.word	0x00000000
        /*0460*/ 	.word	0x00000000
        /*0464*/ 	.short	0x0101
        /*0466*/ 	.byte	0xff
	.zero		1


	//   ....[54]....
        /*0468*/ 	.word	0x00002cc0
        /*046c*/ 	.word	0x000000ff
        /*0470*/ 	.word	0x000000a0
        /*0474*/ 	.short	0x0106
        /*0476*/ 	.byte	0x05
	.zero		1


	//   ....[55]....
        /*0478*/ 	.word	0x00002ce0
        /*047c*/ 	.word	0x000000ff
        /*0480*/ 	.word	0x000000a0
        /*0484*/ 	.short	0x010a
        /*0486*/ 	.byte	0x05
	.zero		1


	//   ....[56]....
        /*0488*/ 	.word	0x00002d70
        /*048c*/ 	.word	0x000000ff
        /*0490*/ 	.word	0x000000a0
        /*0494*/ 	.short	0x0106
        /*0496*/ 	.byte	0x04
	.zero		1


	//   ....[57]....
        /*0498*/ 	.word	0x00002db0
        /*049c*/ 	.word	0x00000000
        /*04a0*/ 	.word	0x000000a0
        /*04a4*/ 	.short	0x010a
        /*04a6*/ 	.byte	0xff
	.zero		1


	//   ....[58]....
        /*04a8*/ 	.word	0x00003370
        /*04ac*/ 	.word	0x00000000
        /*04b0*/ 	.word	0x00000090
        /*04b4*/ 	.short	0x010a
        /*04b6*/ 	.byte	0xff
	.zero		1


	//   ....[59]....
        /*04b8*/ 	.word	0x00003470
        /*04bc*/ 	.word	0x00000003
        /*04c0*/ 	.word	0x00000000
        /*04c4*/ 	.short	0x0101
        /*04c6*/ 	.byte	0xff
	.zero		1


	//   ....[60]....
        /*04c8*/ 	.word	0x00003480
        /*04cc*/ 	.word	0x000000ff
        /*04d0*/ 	.word	0x00000000
        /*04d4*/ 	.short	0x010a
        /*04d6*/ 	.byte	0x07
	.zero		1


	//   ....[61]....
        /*04d8*/ 	.word	0x000034b0
        /*04dc*/ 	.word	0x000000ff
        /*04e0*/ 	.word	0x000000d0
        /*04e4*/ 	.short	0x010a
        /*04e6*/ 	.byte	0x06
	.zero		1


	//   ....[62]....
        /*04e8*/ 	.word	0x00003580
        /*04ec*/ 	.word	0x000000ff
        /*04f0*/ 	.word	0x00000000
        /*04f4*/ 	.short	0x010a
        /*04f6*/ 	.byte	0x0b
	.zero		1


	//   ....[63]....
        /*04f8*/ 	.word	0x000036b0
        /*04fc*/ 	.word	0x000000ff
        /*0500*/ 	.word	0x00000000
        /*0504*/ 	.short	0x010a
        /*0506*/ 	.byte	0x22
	.zero		1


	//   ....[64]....
        /*0508*/ 	.word	0x00003a90
        /*050c*/ 	.word	0x000000ff
        /*0510*/ 	.word	0x00000000
        /*0514*/ 	.short	0x010a
        /*0516*/ 	.byte	0x06
	.zero		1


	//   ....[65]....
        /*0518*/ 	.word	0x00003b20
        /*051c*/ 	.word	0x000000ff
        /*0520*/ 	.word	0x00000000
        /*0524*/ 	.short	0x010a
        /*0526*/ 	.byte	0x06
	.zero		1


	//   ....[66]....
        /*0528*/ 	.word	0x00003bb0
        /*052c*/ 	.word	0x000000ff
        /*0530*/ 	.word	0x00000000
        /*0534*/ 	.short	0x010a
        /*0536*/ 	.byte	0x06
	.zero		1


	//   ....[67]....
        /*0538*/ 	.word	0x00003c40
        /*053c*/ 	.word	0x000000ff
        /*0540*/ 	.word	0x00000000
        /*0544*/ 	.short	0x010a
        /*0546*/ 	.byte	0x07
	.zero		1


	//   ....[68]....
        /*0548*/ 	.word	0x000040c0
        /*054c*/ 	.word	0x00000000
        /*0550*/ 	.word	0x00000090
        /*0554*/ 	.short	0x010a
        /*0556*/ 	.byte	0xff
	.zero		1


	//   ....[69]....
        /*0558*/ 	.word	0x00004180
        /*055c*/ 	.word	0x00000000
        /*0560*/ 	.word	0x00000000
        /*0564*/ 	.short	0x0101
        /*0566*/ 	.byte	0xff
	.zero		1


	//   ....[70]....
        /*0568*/ 	.word	0x000044a0
        /*056c*/ 	.word	0x000000ff
        /*0570*/ 	.word	0x00000088
        /*0574*/ 	.short	0x010a
        /*0576*/ 	.byte	0x07
	.zero		1


	//   ....[71]....
        /*0578*/ 	.word	0x00004690
        /*057c*/ 	.word	0x000000ff
        /*0580*/ 	.word	0x00000060
        /*0584*/ 	.short	0x010a
        /*0586*/ 	.byte	0x07
	.zero		1


	//   ....[72]....
        /*0588*/ 	.word	0x00004810
        /*058c*/ 	.word	0x000000ff
        /*0590*/ 	.word	0x00000040
        /*0594*/ 	.short	0x010b
        /*0596*/ 	.byte	0x07
	.zero		1


	//   ....[73]....
        /*0598*/ 	.word	0x00004820
        /*059c*/ 	.word	0x000000ff
        /*05a0*/ 	.word	0x00000000
        /*05a4*/ 	.short	0x0101
        /*05a6*/ 	.byte	0x08
	.zero		1


	//   ....[74]....
        /*05a8*/ 	.word	0x00004840
        /*05ac*/ 	.word	0x000000ff
        /*05b0*/ 	.word	0x00000068
        /*05b4*/ 	.short	0x010a
        /*05b6*/ 	.byte	0x07
	.zero		1


	//   ....[75]....
        /*05b8*/ 	.word	0x000049a0
        /*05bc*/ 	.word	0x000000ff
        /*05c0*/ 	.word	0x00000048
        /*05c4*/ 	.short	0x010b
        /*05c6*/ 	.byte	0x07
	.zero		1


	//   ....[76]....
        /*05c8*/ 	.word	0x000049b0
        /*05cc*/ 	.word	0x000000ff
        /*05d0*/ 	.word	0x00000000
        /*05d4*/ 	.short	0x0101
        /*05d6*/ 	.byte	0x08
	.zero		1


	//   ....[77]....
        /*05d8*/ 	.word	0x000049c0
        /*05dc*/ 	.word	0x000000ff
        /*05e0*/ 	.word	0x00000070
        /*05e4*/ 	.short	0x010a
        /*05e6*/ 	.byte	0x07
	.zero		1


	//   ....[78]....
        /*05e8*/ 	.word	0x00004b60
        /*05ec*/ 	.word	0x000000ff
        /*05f0*/ 	.word	0x00000050
        /*05f4*/ 	.short	0x010b
        /*05f6*/ 	.byte	0x07
	.zero		1


	//   ....[79]....
        /*05f8*/ 	.word	0x00004bd0
        /*05fc*/ 	.word	0x000000ff
        /*0600*/ 	.word	0x00000000
        /*0604*/ 	.short	0x0101
        /*0606*/ 	.byte	0x08
	.zero		1


	//   ....[80]....
        /*0608*/ 	.word	0x00004c00
        /*060c*/ 	.word	0x000000ff
        /*0610*/ 	.word	0x00000078
        /*0614*/ 	.short	0x010a
        /*0616*/ 	.byte	0x07
	.zero		1


	//   ....[81]....
        /*0618*/ 	.word	0x00004e10
        /*061c*/ 	.word	0x000000ff
        /*0620*/ 	.word	0x00000058
        /*0624*/ 	.short	0x010b
        /*0626*/ 	.byte	0x07
	.zero		1


	//   ....[82]....
        /*0628*/ 	.word	0x00004e30
        /*062c*/ 	.word	0x000000ff
        /*0630*/ 	.word	0x00000000
        /*0634*/ 	.short	0x0101
        /*0636*/ 	.byte	0x0d
	.zero		1


	//   ....[83]....
        /*0638*/ 	.word	0x00004e60
        /*063c*/ 	.word	0x000000ff
        /*0640*/ 	.word	0x00000060
        /*0644*/ 	.short	0x010a
        /*0646*/ 	.byte	0x07
	.zero		1


	//   ....[84]....
        /*0648*/ 	.word	0x00004e80
        /*064c*/ 	.word	0x000000ff
        /*0650*/ 	.word	0x00000068
        /*0654*/ 	.short	0x010a
        /*0656*/ 	.byte	0x07
	.zero		1


	//   ....[85]....
        /*0658*/ 	.word	0x00004ea0
        /*065c*/ 	.word	0x000000ff
        /*0660*/ 	.word	0x00000070
        /*0664*/ 	.short	0x010a
        /*0666*/ 	.byte	0x07
	.zero		1


	//   ....[86]....
        /*0668*/ 	.word	0x00004ee0
        /*066c*/ 	.word	0x00000000
        /*0670*/ 	.word	0x00000078
        /*0674*/ 	.short	0x010a
        /*0676*/ 	.byte	0xff
	.zero		1


	//   ....[87]....
        /*0678*/ 	.word	0x00005210
        /*067c*/ 	.word	0x00000000
        /*0680*/ 	.word	0x00000090
        /*0684*/ 	.short	0x010a
        /*0686*/ 	.byte	0xff
	.zero		1


	//   ....[88]....
        /*0688*/ 	.word	0x00005320
        /*068c*/ 	.word	0x00000000
        /*0690*/ 	.word	0x00000000
        /*0694*/ 	.short	0x0101
        /*0696*/ 	.byte	0xff
	.zero		1


	//   ....[89]....
        /*0698*/ 	.word	0x00005d70
        /*069c*/ 	.word	0x000000ff
        /*06a0*/ 	.word	0x00000040
        /*06a4*/ 	.short	0x010a
        /*06a6*/ 	.byte	0x24
	.zero		1


	//   ....[90]....
        /*06a8*/ 	.word	0x00005db0
        /*06ac*/ 	.word	0x00000058
        /*06b0*/ 	.word	0x000000b0
        /*06b4*/ 	.short	0x010a
        /*06b6*/ 	.byte	0xff
	.zero		1


	//   ....[91]....
        /*06b8*/ 	.word	0x00005ea0
        /*06bc*/ 	.word	0x000000ff
        /*06c0*/ 	.word	0x00000040
        /*06c4*/ 	.short	0x010a
        /*06c6*/ 	.byte	0x24
	.zero		1


	//   ....[92]....
        /*06c8*/ 	.word	0x00005f90
        /*06cc*/ 	.word	0x00000058
        /*06d0*/ 	.word	0x000000b0
        /*06d4*/ 	.short	0x010a
        /*06d6*/ 	.byte	0xff
	.zero		1


	//   ....[93]....
        /*06d8*/ 	.word	0x00006760
        /*06dc*/ 	.word	0x00000000
        /*06e0*/ 	.word	0x00000000
        /*06e4*/ 	.short	0x0101
        /*06e6*/ 	.byte	0xff
	.zero		1


	//   ....[94]....
        /*06e8*/ 	.word	0x00006770
        /*06ec*/ 	.word	0x00000003
        /*06f0*/ 	.word	0x00000040
        /*06f4*/ 	.short	0x010a
        /*06f6*/ 	.byte	0xff
	.zero		1


	//   ....[95]....
        /*06f8*/ 	.word	0x00006850
        /*06fc*/ 	.word	0x00000003
        /*0700*/ 	.word	0x00000040
        /*0704*/ 	.short	0x010a
        /*0706*/ 	.byte	0xff
	.zero		1


	//   ....[96]....
        /*0708*/ 	.word	0x000070b0
        /*070c*/ 	.word	0x0000005b
        /*0710*/ 	.word	0x00000000
        /*0714*/ 	.short	0x0101
        /*0716*/ 	.byte	0xff
	.zero		1


	//   ....[97]....
        /*0718*/ 	.word	0x000070d0
        /*071c*/ 	.word	0x0000005c
        /*0720*/ 	.word	0x00000040
        /*0724*/ 	.short	0x010a
        /*0726*/ 	.byte	0xff
	.zero		1


	//   ....[98]....
        /*0728*/ 	.word	0x000071a0
        /*072c*/ 	.word	0x0000005c
        /*0730*/ 	.word	0x00000040
        /*0734*/ 	.short	0x010a
        /*0736*/ 	.byte	0xff
	.zero		1


	//   ....[99]....
        /*0738*/ 	.word	0x00007a00
        /*073c*/ 	.word	0x0000005b
        /*0740*/ 	.word	0x00000000
        /*0744*/ 	.short	0x0101
        /*0746*/ 	.byte	0xff
	.zero		1


	//   ....[100]....
        /*0748*/ 	.word	0x00007a20
        /*074c*/ 	.word	0x0000005c
        /*0750*/ 	.word	0x00000040
        /*0754*/ 	.short	0x010a
        /*0756*/ 	.byte	0xff
	.zero		1


	//   ....[101]....
        /*0758*/ 	.word	0x00007af0
        /*075c*/ 	.word	0x0000005c
        /*0760*/ 	.word	0x00000040
        /*0764*/ 	.short	0x010a
        /*0766*/ 	.byte	0xff
	.zero		1


	//   ....[102]....
        /*0768*/ 	.word	0x00007e30
        /*076c*/ 	.word	0x000000ff
        /*0770*/ 	.word	0x00000000
        /*0774*/ 	.short	0x0101
        /*0776*/ 	.byte	0x05
	.zero		1


	//   ....[103]....
        /*0778*/ 	.word	0x000083b0
        /*077c*/ 	.word	0x00000002
        /*0780*/ 	.word	0x00000000
        /*0784*/ 	.short	0x0101
        /*0786*/ 	.byte	0xff
	.zero		1


	//   ....[104]....
        /*0788*/ 	.word	0x00008620
        /*078c*/ 	.word	0x000000ff
        /*0790*/ 	.word	0x00000000
        /*0794*/ 	.short	0x0101
        /*0796*/ 	.byte	0x04
	.zero		1


	//   ....[105]....
        /*0798*/ 	.word	0x00008640
        /*079c*/ 	.word	0x00000003
        /*07a0*/ 	.word	0x00000100
        /*07a4*/ 	.short	0x010a
        /*07a6*/ 	.byte	0xff
	.zero		1


	//   ....[106]....
        /*07a8*/ 	.word	0x000086a0
        /*07ac*/ 	.word	0x00000002
        /*07b0*/ 	.word	0x00000020
        /*07b4*/ 	.short	0x010a
        /*07b6*/ 	.byte	0xff
	.zero		1


	//   ....[107]....
        /*07b8*/ 	.word	0x00008700
        /*07bc*/ 	.word	0x00000002
        /*07c0*/ 	.word	0x00000020
        /*07c4*/ 	.short	0x010a
        /*07c6*/ 	.byte	0xff
	.zero		1


	//   ....[108]....
        /*07c8*/ 	.word	0x00008750
        /*07cc*/ 	.word	0x00000002
        /*07d0*/ 	.word	0x00000090
        /*07d4*/ 	.short	0x010a
        /*07d6*/ 	.byte	0xff
	.zero		1


	//   ....[109]....
        /*07d8*/ 	.word	0x000087b0
        /*07dc*/ 	.word	0x00000000
        /*07e0*/ 	.word	0x00000000
        /*07e4*/ 	.short	0x010a
        /*07e6*/ 	.byte	0xff
	.zero		1


	//   ....[110]....
        /*07e8*/ 	.word	0x00008810
        /*07ec*/ 	.word	0x00000000
        /*07f0*/ 	.word	0x00000000
        /*07f4*/ 	.short	0x010a
        /*07f6*/ 	.byte	0xff
	.zero		1


	//   ....[111]....
        /*07f8*/ 	.word	0x00008870
        /*07fc*/ 	.word	0x00000000
        /*0800*/ 	.word	0x00000000
        /*0804*/ 	.short	0x010a
        /*0806*/ 	.byte	0xff
	.zero		1


	//   ....[112]....
        /*0808*/ 	.word	0x000088c0
        /*080c*/ 	.word	0x00000000
        /*0810*/ 	.word	0x000000f0
        /*0814*/ 	.short	0x010a
        /*0816*/ 	.byte	0xff
	.zero		1


	//   ....[113]....
        /*0818*/ 	.word	0x00008920
        /*081c*/ 	.word	0x00000000
        /*0820*/ 	.word	0x000000a0
        /*0824*/ 	.short	0x010a
        /*0826*/ 	.byte	0xff
	.zero		1


	//   ....[114]....
        /*0828*/ 	.word	0x00008970
        /*082c*/ 	.word	0x00000000
        /*0830*/ 	.word	0x00000090
        /*0834*/ 	.short	0x010a
        /*0836*/ 	.byte	0xff
	.zero		1


	//   ....[115]....
        /*0838*/ 	.word	0x000089d0
        /*083c*/ 	.word	0x00000000
        /*0840*/ 	.word	0x000000a0
        /*0844*/ 	.short	0x010a
        /*0846*/ 	.byte	0xff
	.zero		1


	//   ....[116]....
        /*0848*/ 	.word	0x00008a20
        /*084c*/ 	.word	0x00000000
        /*0850*/ 	.word	0x00000090
        /*0854*/ 	.short	0x010a
        /*0856*/ 	.byte	0xff
	.zero		1


	//   ....[117]....
        /*0858*/ 	.word	0x00008a80
        /*085c*/ 	.word	0x00000003
        /*0860*/ 	.word	0x000000d0
        /*0864*/ 	.short	0x010a
        /*0866*/ 	.byte	0xff
	.zero		1


	//   ....[118]....
        /*0868*/ 	.word	0x00008ae0
        /*086c*/ 	.word	0x00000000
        /*0870*/ 	.word	0x00000000
        /*0874*/ 	.short	0x010a
        /*0876*/ 	.byte	0xff
	.zero		1


	//   ....[119]....
        /*0878*/ 	.word	0x00008b40
        /*087c*/ 	.word	0x00000000
        /*0880*/ 	.word	0x00000000
        /*0884*/ 	.short	0x010a
        /*0886*/ 	.byte	0xff
	.zero		1


	//   ....[120]....
        /*0888*/ 	.word	0x00008ba0
        /*088c*/ 	.word	0x00000000
        /*0890*/ 	.word	0x00000000
        /*0894*/ 	.short	0x010a
        /*0896*/ 	.byte	0xff
	.zero		1


	//   ....[121]....
        /*0898*/ 	.word	0x00008c00
        /*089c*/ 	.word	0x00000000
        /*08a0*/ 	.word	0x00000000
        /*08a4*/ 	.short	0x010a
        /*08a6*/ 	.byte	0xff
	.zero		1


	//   ....[122]....
        /*08a8*/ 	.word	0x00008c60
        /*08ac*/ 	.word	0x00000000
        /*08b0*/ 	.word	0x00000000
        /*08b4*/ 	.short	0x010a
        /*08b6*/ 	.byte	0xff
	.zero		1


	//   ....[123]....
        /*08b8*/ 	.word	0x00008cb0
        /*08bc*/ 	.word	0x00000000
        /*08c0*/ 	.word	0x00000090
        /*08c4*/ 	.short	0x010a
        /*08c6*/ 	.byte	0xff
	.zero		1


	//   ....[124]....
        /*08c8*/ 	.word	0x00008d10
        /*08cc*/ 	.word	0x00000000
        /*08d0*/ 	.word	0x00000088
        /*08d4*/ 	.short	0x010a
        /*08d6*/ 	.byte	0xff
	.zero		1


	//   ....[125]....
        /*08d8*/ 	.word	0x00008d70
        /*08dc*/ 	.word	0x00000003
        /*08e0*/ 	.word	0x00000060
        /*08e4*/ 	.short	0x010a
        /*08e6*/ 	.byte	0xff
	.zero		1


	//   ....[126]....
        /*08e8*/ 	.word	0x00008dd0
        /*08ec*/ 	.word	0x00000003
        /*08f0*/ 	.word	0x00000068
        /*08f4*/ 	.short	0x010a
        /*08f6*/ 	.byte	0xff
	.zero		1


	//   ....[127]....
        /*08f8*/ 	.word	0x00008e30
        /*08fc*/ 	.word	0x00000003
        /*0900*/ 	.word	0x00000070
        /*0904*/ 	.short	0x010a
        /*0906*/ 	.byte	0xff
	.zero		1


	//   ....[128]....
        /*0908*/ 	.word	0x00008e90
        /*090c*/ 	.word	0x00000003
        /*0910*/ 	.word	0x00000078
        /*0914*/ 	.short	0x010a
        /*0916*/ 	.byte	0xff
	.zero		1


	//   ....[129]....
        /*0918*/ 	.word	0x00008ef0
        /*091c*/ 	.word	0x00000000
        /*0920*/ 	.word	0x00000060
        /*0924*/ 	.short	0x010a
        /*0926*/ 	.byte	0xff
	.zero		1


	//   ....[130]....
        /*0928*/ 	.word	0x00008f50
        /*092c*/ 	.word	0x00000000
        /*0930*/ 	.word	0x00000068
        /*0934*/ 	.short	0x010a
        /*0936*/ 	.byte	0xff
	.zero		1


	//   ....[131]....
        /*0938*/ 	.word	0x00008fb0
        /*093c*/ 	.word	0x00000000
        /*0940*/ 	.word	0x00000070
        /*0944*/ 	.short	0x010a
        /*0946*/ 	.byte	0xff
	.zero		1


	//   ....[132]....
        /*0948*/ 	.word	0x00009000
        /*094c*/ 	.word	0x00000000
        /*0950*/ 	.word	0x00000090
        /*0954*/ 	.short	0x010a
        /*0956*/ 	.byte	0xff
	.zero		1


	//   ....[133]....
        /*0958*/ 	.word	0x00009060
        /*095c*/ 	.word	0x00000000
        /*0960*/ 	.word	0x00000040
        /*0964*/ 	.short	0x010a
        /*0966*/ 	.byte	0xff
	.zero		1


	//   ....[134]....
        /*0968*/ 	.word	0x000090b0
        /*096c*/ 	.word	0x00000058
        /*0970*/ 	.word	0x000000b0
        /*0974*/ 	.short	0x010a
        /*0976*/ 	.byte	0xff
	.zero		1


	//   ....[135]....
        /*0978*/ 	.word	0x00009100
        /*097c*/ 	.word	0x00000003
        /*0980*/ 	.word	0x00000040
        /*0984*/ 	.short	0x010a
        /*0986*/ 	.byte	0xff
	.zero		1


	//   ....[136]....
        /*0988*/ 	.word	0x00009150
        /*098c*/ 	.word	0x0000005c
        /*0990*/ 	.word	0x00000040
        /*0994*/ 	.short	0x010a
        /*0996*/ 	.byte	0xff
	.zero		1


	//   ....[137]....
        /*0998*/ 	.word	0x000091a0
        /*099c*/ 	.word	0x0000005c
        /*09a0*/ 	.word	0x00000040
        /*09a4*/ 	.short	0x010a
        /*09a6*/ 	.byte	0xff
	.zero		1


	//----- nvinfo : EIATTR_NUM_MBARRIERS
	.align		4
.L_47:
        /*09a8*/ 	.byte	0x03, 0x38
        /*09aa*/ 	.short	0x0022


	//----- nvinfo : EIATTR_EXIT_INSTR_OFFSETS
	.align		4
        /*09ac*/ 	.byte	0x04, 0x1c
        /*09ae*/ 	.short	(.L_49 - .L_48)


	//   ....[0]....
.L_48:
        /*09b0*/ 	.word	0x00002890


	//   ....[1]....
        /*09b4*/ 	.word	0x00002d80


	//   ....[2]....
        /*09b8*/ 	.word	0x00002de0


	//   ....[3]....
        /*09bc*/ 	.word	0x00003ea0


	//   ....[4]....
        /*09c0*/ 	.word	0x00004f10


	//   ....[5]....
        /*09c4*/ 	.word	0x00004f50


	//   ....[6]....
        /*09c8*/ 	.word	0x00008510


	//   ....[7]....
        /*09cc*/ 	.word	0x00008590


	//   ....[8]....
        /*09d0*/ 	.word	0x000085c0


	//   ....[9]....
        /*09d4*/ 	.word	0x00008630


	//----- nvinfo : EIATTR_MAX_THREADS
	.align		4
.L_49:
        /*09d8*/ 	.byte	0x04, 0x05
        /*09da*/ 	.short	(.L_51 - .L_50)
.L_50:
        /*09dc*/ 	.word	0x00000100
        /*09e0*/ 	.word	0x00000001
        /*09e4*/ 	.word	0x00000001


	//----- nvinfo : EIATTR_CRS_STACK_SIZE
	.align		4
.L_51:
        /*09e8*/ 	.byte	0x04, 0x1e
        /*09ea*/ 	.short	(.L_53 - .L_52)
.L_52:
        /*09ec*/ 	.word	0x00000000


	//----- nvinfo : EIATTR_CBANK_PARAM_SIZE
	.align		4
.L_53:
        /*09f0*/ 	.byte	0x03, 0x19
        /*09f2*/ 	.short	0x0800


	//----- nvinfo : EIATTR_PARAM_CBANK
	.align		4
        /*09f4*/ 	.byte	0x04, 0x0a
        /*09f6*/ 	.short	(.L_55 - .L_54)
	.align		4
.L_54:
        /*09f8*/ 	.word	index@(.nv.constant0._ZN7cutlass13device_kernelINS_4gemm6kernel13GemmUniversalIN4cute5tupleIJiiiiEEENS1_10collective13CollectiveMmaINS1_35MainloopSm100TmaUmmaWarpSpecializedILi4ELi2ELi4ENS5_IJNS4_1CILi1EEESB_SB_EEEEENS5_IJNSA_ILi128EEENSA_ILi64EEESF_EEENS_10tfloat32_tENS5_IJSB_llEEESH_NS5_IJlSB_lEEENS4_8TiledMMAINS4_8MMA_AtomIJNS4_17SM100_MMA_TF32_SSISH_SH_fLi128ELi64ELNS4_4UMMA5MajorE1ELSO_0ELNSN_7ScaleInE0ELSP_0EEEEEENS4_6LayoutISC_NS5_IJNSA_ILi0EEEST_ST_EEEEENS5_IJNS4_10UnderscoreESW_SW_EEEEENS4_13SM90_TMA_LOADENS4_14ComposedLayoutINS4_7SwizzleILi2ELi5ELi2EEENS4_18smem_ptr_flag_bitsILi32EEENSS_INS5_IJNSA_ILi32EEENSA_ILi4EEEEEENS5_IJSB_S15_EEEEEEEvNS4_8identityESZ_NS10_INS11_ILi3ELi4ELi3EEES14_NSS_INS5_IJNSA_ILi8EEES15_EEENS5_IJS15_SB_EEEEEEEvS1B_EENS_8epilogue10collective18CollectiveEpilogueINS1J_23Sm100TmaWarpSpecializedILi4ELi2ELi16ELb1ELb0EEEJSG_NS5_IJNSS_ISE_SB_EENSS_INSA_ILi16EEESB_EEEEESH_SJ_SH_SJ_NS1J_6fusion15FusionCallbacksIS1N_NS1S_17LinearCombinationISH_fSH_fLNS_15FloatRoundStyleE2EEESG_S1R_JEEENS4_5SM1004TMEM4LOAD26SM100_TMEM_LOAD_32dp32b16xESZ_NS10_INS11_ILi2ELi4ELi3EEES14_NSS_INS5_IJS1D_S1P_EEENS5_IJS1P_SB_EEEEEEENS4_39AutoVectorizingCopyWithAssumedAlignmentILi128EEENS4_14SM90_TMA_STOREES26_S28_S28_EEEvvEEEEvNT_6ParamsE)
        /*09fc*/ 	.short	0x0380
        /*09fe*/ 	.short	0x0800


	//----- nvinfo : EIATTR_SW_WAR
	.align		4
.L_55:
        /*0a00*/ 	.byte	0x04, 0x36
        /*0a02*/ 	.short	(.L_57 - .L_56)
.L_56:
        /*0a04*/ 	.word	0x00000008
.L_57:


//--------------------- .nv.callgraph             --------------------------
	.section	.nv.callgraph,"",@"SHT_CUDA_CALLGRAPH"
	.align	4
	.sectionentsize	8
	.align		4
        /*0000*/ 	.word	0x00000000
	.align		4
        /*0004*/ 	.word	0xffffffff
	.align		4
        /*0008*/ 	.word	index@(_ZN7cutlass13device_kernelINS_4gemm6kernel13GemmUniversalIN4cute5tupleIJiiiiEEENS1_10collective13CollectiveMmaINS1_35MainloopSm100TmaUmmaWarpSpecializedILi4ELi2ELi4ENS5_IJNS4_1CILi1EEESB_SB_EEEEENS5_IJNSA_ILi128EEENSA_ILi64EEESF_EEENS_10tfloat32_tENS5_IJSB_llEEESH_NS5_IJlSB_lEEENS4_8TiledMMAINS4_8MMA_AtomIJNS4_17SM100_MMA_TF32_SSISH_SH_fLi128ELi64ELNS4_4UMMA5MajorE1ELSO_0ELNSN_7ScaleInE0ELSP_0EEEEEENS4_6LayoutISC_NS5_IJNSA_ILi0EEEST_ST_EEEEENS5_IJNS4_10UnderscoreESW_SW_EEEEENS4_13SM90_TMA_LOADENS4_14ComposedLayoutINS4_7SwizzleILi2ELi5ELi2EEENS4_18smem_ptr_flag_bitsILi32EEENSS_INS5_IJNSA_ILi32EEENSA_ILi4EEEEEENS5_IJSB_S15_EEEEEEEvNS4_8identityESZ_NS10_INS11_ILi3ELi4ELi3EEES14_NSS_INS5_IJNSA_ILi8EEES15_EEENS5_IJS15_SB_EEEEEEEvS1B_EENS_8epilogue10collective18CollectiveEpilogueINS1J_23Sm100TmaWarpSpecializedILi4ELi2ELi16ELb1ELb0EEEJSG_NS5_IJNSS_ISE_SB_EENSS_INSA_ILi16EEESB_EEEEESH_SJ_SH_SJ_NS1J_6fusion15FusionCallbacksIS1N_NS1S_17LinearCombinationISH_fSH_fLNS_15FloatRoundStyleE2EEESG_S1R_JEEENS4_5SM1004TMEM4LOAD26SM100_TMEM_LOAD_32dp32b16xESZ_NS10_INS11_ILi2ELi4ELi3EEES14_NSS_INS5_IJS1D_S1P_EEENS5_IJS1P_SB_EEEEEEENS4_39AutoVectorizingCopyWithAssumedAlignmentILi128EEENS4_14SM90_TMA_STOREES26_S28_S28_EEEvvEEEEvNT_6ParamsE)
	.align		4
        /*000c*/ 	.word	index@(__assertfail)
	.align		4
        /*0010*/ 	.word	0x00000000
	.align		4
        /*0014*/ 	.word	0xfffffffe
	.align		4
        /*0018*/ 	.word	0x00000000
	.align		4
        /*001c*/ 	.word	0xfffffffd
	.align		4
        /*0020*/ 	.word	0x00000000
	.align		4
        /*0024*/ 	.word	0xfffffffc


//--------------------- .nv.constant4             --------------------------
	.section	.nv.constant4,"a",@progbits
	.align	8
	.align		8
.nv.constant4:
        /*0000*/ 	.dword	__assertfail
	.align		8
        /*0008*/ 	.dword	__unnamed_1
	.align		8
        /*0010*/ 	.dword	__unnamed_2
	.align		8
        /*0018*/ 	.dword	_ZN40_INTERNAL_96cc5c18_4_k_cu_7c5b0c5b_396864cuda3std3__45__cpo5beginE
	.align		8
        /*0020*/ 	.dword	_ZN40_INTERNAL_96cc5c18_4_k_cu_7c5b0c5b_396864cuda3std3__45__cpo3endE
	.align		8
        /*0028*/ 	.dword	_ZN40_INTERNAL_96cc5c18_4_k_cu_7c5b0c5b_396864cuda3std3__45__cpo6cbeginE
	.align		8
        /*0030*/ 	.dword	_ZN40_INTERNAL_96cc5c18_4_k_cu_7c5b0c5b_396864cuda3std3__45__cpo4cendE
	.align		8
        /*0038*/ 	.dword	_ZN40_INTERNAL_96cc5c18_4_k_cu_7c5b0c5b_396864cuda3std3__442_GLOBAL__N__96cc5c18_4_k_cu_7c5b0c5b_396866ignoreE
	.align		8
        /*0040*/ 	.dword	_ZN40_INTERNAL_96cc5c18_4_k_cu_7c5b0c5b_396864cuda3std3__419piecewise_constructE
	.align		8
        /*0048*/ 	.dword	_ZN40_INTERNAL_96cc5c18_4_k_cu_7c5b0c5b_396864cuda3std3__48in_placeE
	.align		8
        /*0050*/ 	.dword	_ZN40_INTERNAL_96cc5c18_4_k_cu_7c5b0c5b_396864cuda3std6ranges3__45__cpo4swapE
	.align		8
        /*0058*/ 	.dword	_ZN40_INTERNAL_96cc5c18_4_k_cu_7c5b0c5b_396864cuda3std6ranges3__45__cpo9iter_moveE
	.align		8
        /*0060*/ 	.dword	_ZN40_INTERNAL_96cc5c18_4_k_cu_7c5b0c5b_396864cute7productE
	.align		8
        /*0068*/ 	.dword	_ZN40_INTERNAL_96cc5c18_4_k_cu_7c5b0c5b_396864cute1_E
	.align		8
        /*0070*/ 	.dword	$str$25
	.align		8
        /*0078*/ 	.dword	$str$26
	.align		8
        /*0080*/ 	.dword	$str$27
	.align		8
        /*0088*/ 	.dword	$str$28


//--------------------- .text._ZN7cutlass13device_kernelINS_4gemm6kernel13GemmUniversalIN4cute5tupleIJiiiiEEENS1_10collective13CollectiveMmaINS1_35MainloopSm100TmaUmmaWarpSpecializedILi4ELi2ELi4ENS5_IJNS4_1CILi1EEESB_SB_EEEEENS5_IJNSA_ILi128EEENSA_ILi64EEESF_EEENS_10tfloat32_tENS5_IJSB_llEEESH_NS5_IJlSB_lEEENS4_8TiledMMAINS4_8MMA_AtomIJNS4_17SM100_MMA_TF32_SSISH_SH_fLi128ELi64ELNS4_4UMMA5MajorE1ELSO_0ELNSN_7ScaleInE0ELSP_0EEEEEENS4_6LayoutISC_NS5_IJNSA_ILi0EEEST_ST_EEEEENS5_IJNS4_10UnderscoreESW_SW_EEEEENS4_13SM90_TMA_LOADENS4_14ComposedLayoutINS4_7SwizzleILi2ELi5ELi2EEENS4_18smem_ptr_flag_bitsILi32EEENSS_INS5_IJNSA_ILi32EEENSA_ILi4EEEEEENS5_IJSB_S15_EEEEEEEvNS4_8identityESZ_NS10_INS11_ILi3ELi4ELi3EEES14_NSS_INS5_IJNSA_ILi8EEES15_EEENS5_IJS15_SB_EEEEEEEvS1B_EENS_8epilogue10collective18CollectiveEpilogueINS1J_23Sm100TmaWarpSpecializedILi4ELi2ELi16ELb1ELb0EEEJSG_NS5_IJNSS_ISE_SB_EENSS_INSA_ILi16EEESB_EEEEESH_SJ_SH_SJ_NS1J_6fusion15FusionCallbacksIS1N_NS1S_17LinearCombinationISH_fSH_fLNS_15FloatRoundStyleE2EEESG_S1R_JEEENS4_5SM1004TMEM4LOAD26SM100_TMEM_LOAD_32dp32b16xESZ_NS10_INS11_ILi2ELi4ELi3EEES14_NSS_INS5_IJS1D_S1P_EEENS5_IJS1P_SB_EEEEEEENS4_39AutoVectorizingCopyWithAssumedAlignmentILi128EEENS4_14SM90_TMA_STOREES26_S28_S28_EEEvvEEEEvNT_6ParamsE --------------------------
	.section	.text._ZN7cutlass13device_kernelINS_4gemm6kernel13GemmUniversalIN4cute5tupleIJiiiiEEENS1_10collective13CollectiveMmaINS1_35MainloopSm100TmaUmmaWarpSpecializedILi4ELi2ELi4ENS5_IJNS4_1CILi1EEESB_SB_EEEEENS5_IJNSA_ILi128EEENSA_ILi64EEESF_EEENS_10tfloat32_tENS5_IJSB_llEEESH_NS5_IJlSB_lEEENS4_8TiledMMAINS4_8MMA_AtomIJNS4_17SM100_MMA_TF32_SSISH_SH_fLi128ELi64ELNS4_4UMMA5MajorE1ELSO_0ELNSN_7ScaleInE0ELSP_0EEEEEENS4_6LayoutISC_NS5_IJNSA_ILi0EEEST_ST_EEEEENS5_IJNS4_10UnderscoreESW_SW_EEEEENS4_13SM90_TMA_LOADENS4_14ComposedLayoutINS4_7SwizzleILi2ELi5ELi2EEENS4_18smem_ptr_flag_bitsILi32EEENSS_INS5_IJNSA_ILi32EEENSA_ILi4EEEEEENS5_IJSB_S15_EEEEEEEvNS4_8identityESZ_NS10_INS11_ILi3ELi4ELi3EEES14_NSS_INS5_IJNSA_ILi8EEES15_EEENS5_IJS15_SB_EEEEEEEvS1B_EENS_8epilogue10collective18CollectiveEpilogueINS1J_23Sm100TmaWarpSpecializedILi4ELi2ELi16ELb1ELb0EEEJSG_NS5_IJNSS_ISE_SB_EENSS_INSA_ILi16EEESB_EEEEESH_SJ_SH_SJ_NS1J_6fusion15FusionCallbacksIS1N_NS1S_17LinearCombinationISH_fSH_fLNS_15FloatRoundStyleE2EEESG_S1R_JEEENS4_5SM1004TMEM4LOAD26SM100_TMEM_LOAD_32dp32b16xESZ_NS10_INS11_ILi2ELi4ELi3EEES14_NSS_INS5_IJS1D_S1P_EEENS5_IJS1P_SB_EEEEEEENS4_39AutoVectorizingCopyWithAssumedAlignmentILi128EEENS4_14SM90_TMA_STOREES26_S28_S28_EEEvvEEEEvNT_6ParamsE,"ax",@progbits
	.align	128
.text._ZN7cutlass13device_kernelINS_4gemm6kernel13GemmUniversalIN4cute5tupleIJiiiiEEENS1_10collective13CollectiveMmaINS1_35MainloopSm100TmaUmmaWarpSpecializedILi4ELi2ELi4ENS5_IJNS4_1CILi1EEESB_SB_EEEEENS5_IJNSA_ILi128EEENSA_ILi64EEESF_EEENS_10tfloat32_tENS5_IJSB_llEEESH_NS5_IJlSB_lEEENS4_8TiledMMAINS4_8MMA_AtomIJNS4_17SM100_MMA_TF32_SSISH_SH_fLi128ELi64ELNS4_4UMMA5MajorE1ELSO_0ELNSN_7ScaleInE0ELSP_0EEEEEENS4_6LayoutISC_NS5_IJNSA_ILi0EEEST_ST_EEEEENS5_IJNS4_10UnderscoreESW_SW_EEEEENS4_13SM90_TMA_LOADENS4_14ComposedLayoutINS4_7SwizzleILi2ELi5ELi2EEENS4_18smem_ptr_flag_bitsILi32EEENSS_INS5_IJNSA_ILi32EEENSA_ILi4EEEEEENS5_IJSB_S15_EEEEEEEvNS4_8identityESZ_NS10_INS11_ILi3ELi4ELi3EEES14_NSS_INS5_IJNSA_ILi8EEES15_EEENS5_IJS15_SB_EEEEEEEvS1B_EENS_8epilogue10collective18CollectiveEpilogueINS1J_23Sm100TmaWarpSpecializedILi4ELi2ELi16ELb1ELb0EEEJSG_NS5_IJNSS_ISE_SB_EENSS_INSA_ILi16EEESB_EEEEESH_SJ_SH_SJ_NS1J_6fusion15FusionCallbacksIS1N_NS1S_17LinearCombinationISH_fSH_fLNS_15FloatRoundStyleE2EEESG_S1R_JEEENS4_5SM1004TMEM4LOAD26SM100_TMEM_LOAD_32dp32b16xESZ_NS10_INS11_ILi2ELi4ELi3EEES14_NSS_INS5_IJS1D_S1P_EEENS5_IJS1P_SB_EEEEEEENS4_39AutoVectorizingCopyWithAssumedAlignmentILi128EEENS4_14SM90_TMA_STOREES26_S28_S28_EEEvvEEEEvNT_6ParamsE:
        .type           _ZN7cutlass13device_kernelINS_4gemm6kernel13GemmUniversalIN4cute5tupleIJiiiiEEENS1_10collective13CollectiveMmaINS1_35MainloopSm100TmaUmmaWarpSpecializedILi4ELi2ELi4ENS5_IJNS4_1CILi1EEESB_SB_EEEEENS5_IJNSA_ILi128EEENSA_ILi64EEESF_EEENS_10tfloat32_tENS5_IJSB_llEEESH_NS5_IJlSB_lEEENS4_8TiledMMAINS4_8MMA_AtomIJNS4_17SM100_MMA_TF32_SSISH_SH_fLi128ELi64ELNS4_4UMMA5MajorE1ELSO_0ELNSN_7ScaleInE0ELSP_0EEEEEENS4_6LayoutISC_NS5_IJNSA_ILi0EEEST_ST_EEEEENS5_IJNS4_10UnderscoreESW_SW_EEEEENS4_13SM90_TMA_LOADENS4_14ComposedLayoutINS4_7SwizzleILi2ELi5ELi2EEENS4_18smem_ptr_flag_bitsILi32EEENSS_INS5_IJNSA_ILi32EEENSA_ILi4EEEEEENS5_IJSB_S15_EEEEEEEvNS4_8identityESZ_NS10_INS11_ILi3ELi4ELi3EEES14_NSS_INS5_IJNSA_ILi8EEES15_EEENS5_IJS15_SB_EEEEEEEvS1B_EENS_8epilogue10collective18CollectiveEpilogueINS1J_23Sm100TmaWarpSpecializedILi4ELi2ELi16ELb1ELb0EEEJSG_NS5_IJNSS_ISE_SB_EENSS_INSA_ILi16EEESB_EEEEESH_SJ_SH_SJ_NS1J_6fusion15FusionCallbacksIS1N_NS1S_17LinearCombinationISH_fSH_fLNS_15FloatRoundStyleE2EEESG_S1R_JEEENS4_5SM1004TMEM4LOAD26SM100_TMEM_LOAD_32dp32b16xESZ_NS10_INS11_ILi2ELi4ELi3EEES14_NSS_INS5_IJS1D_S1P_EEENS5_IJS1P_SB_EEEEEEENS4_39AutoVectorizingCopyWithAssumedAlignmentILi128EEENS4_14SM90_TMA_STOREES26_S28_S28_EEEvvEEEEvNT_6ParamsE,@function
        .size           _ZN7cutlass13device_kernelINS_4gemm6kernel13GemmUniversalIN4cute5tupleIJiiiiEEENS1_10collective13CollectiveMmaINS1_35MainloopSm100TmaUmmaWarpSpecializedILi4ELi2ELi4ENS5_IJNS4_1CILi1EEESB_SB_EEEEENS5_IJNSA_ILi128EEENSA_ILi64EEESF_EEENS_10tfloat32_tENS5_IJSB_llEEESH_NS5_IJlSB_lEEENS4_8TiledMMAINS4_8MMA_AtomIJNS4_17SM100_MMA_TF32_SSISH_SH_fLi128ELi64ELNS4_4UMMA5MajorE1ELSO_0ELNSN_7ScaleInE0ELSP_0EEEEEENS4_6LayoutISC_NS5_IJNSA_ILi0EEEST_ST_EEEEENS5_IJNS4_10UnderscoreESW_SW_EEEEENS4_13SM90_TMA_LOADENS4_14ComposedLayoutINS4_7SwizzleILi2ELi5ELi2EEENS4_18smem_ptr_flag_bitsILi32EEENSS_INS5_IJNSA_ILi32EEENSA_ILi4EEEEEENS5_IJSB_S15_EEEEEEEvNS4_8identityESZ_NS10_INS11_ILi3ELi4ELi3EEES14_NSS_INS5_IJNSA_ILi8EEES15_EEENS5_IJS15_SB_EEEEEEEvS1B_EENS_8epilogue10collective18CollectiveEpilogueINS1J_23Sm100TmaWarpSpecializedILi4ELi2ELi16ELb1ELb0EEEJSG_NS5_IJNSS_ISE_SB_EENSS_INSA_ILi16EEESB_EEEEESH_SJ_SH_SJ_NS1J_6fusion15FusionCallbacksIS1N_NS1S_17LinearCombinationISH_fSH_fLNS_15FloatRoundStyleE2EEESG_S1R_JEEENS4_5SM1004TMEM4LOAD26SM100_TMEM_LOAD_32dp32b16xESZ_NS10_INS11_ILi2ELi4ELi3EEES14_NSS_INS5_IJS1D_S1P_EEENS5_IJS1P_SB_EEEEEEENS4_39AutoVectorizingCopyWithAssumedAlignmentILi128EEENS4_14SM90_TMA_STOREES26_S28_S28_EEEvvEEEEvNT_6ParamsE,(.L_x_180 - _ZN7cutlass13device_kernelINS_4gemm6kernel13GemmUniversalIN4cute5tupleIJiiiiEEENS1_10collective13CollectiveMmaINS1_35MainloopSm100TmaUmmaWarpSpecializedILi4ELi2ELi4ENS5_IJNS4_1CILi1EEESB_SB_EEEEENS5_IJNSA_ILi128EEENSA_ILi64EEESF_EEENS_10tfloat32_tENS5_IJSB_llEEESH_NS5_IJlSB_lEEENS4_8TiledMMAINS4_8MMA_AtomIJNS4_17SM100_MMA_TF32_SSISH_SH_fLi128ELi64ELNS4_4UMMA5MajorE1ELSO_0ELNSN_7ScaleInE0ELSP_0EEEEEENS4_6LayoutISC_NS5_IJNSA_ILi0EEEST_ST_EEEEENS5_IJNS4_10UnderscoreESW_SW_EEEEENS4_13SM90_TMA_LOADENS4_14ComposedLayoutINS4_7SwizzleILi2ELi5ELi2EEENS4_18smem_ptr_flag_bitsILi32EEENSS_INS5_IJNSA_ILi32EEENSA_ILi4EEEEEENS5_IJSB_S15_EEEEEEEvNS4_8identityESZ_NS10_INS11_ILi3ELi4ELi3EEES14_NSS_INS5_IJNSA_ILi8EEES15_EEENS5_IJS15_SB_EEEEEEEvS1B_EENS_8epilogue10collective18CollectiveEpilogueINS1J_23Sm100TmaWarpSpecializedILi4ELi2ELi16ELb1ELb0EEEJSG_NS5_IJNSS_ISE_SB_EENSS_INSA_ILi16EEESB_EEEEESH_SJ_SH_SJ_NS1J_6fusion15FusionCallbacksIS1N_NS1S_17LinearCombinationISH_fSH_fLNS_15FloatRoundStyleE2EEESG_S1R_JEEENS4_5SM1004TMEM4LOAD26SM100_TMEM_LOAD_32dp32b16xESZ_NS10_INS11_ILi2ELi4ELi3EEES14_NSS_INS5_IJS1D_S1P_EEENS5_IJS1P_SB_EEEEEEENS4_39AutoVectorizingCopyWithAssumedAlignmentILi128EEENS4_14SM90_TMA_STOREES26_S28_S28_EEEvvEEEEvNT_6ParamsE)
        .other          _ZN7cutlass13device_kernelINS_4gemm6kernel13GemmUniversalIN4cute5tupleIJiiiiEEENS1_10collective13CollectiveMmaINS1_35MainloopSm100TmaUmmaWarpSpecializedILi4ELi2ELi4ENS5_IJNS4_1CILi1EEESB_SB_EEEEENS5_IJNSA_ILi128EEENSA_ILi64EEESF_EEENS_10tfloat32_tENS5_IJSB_llEEESH_NS5_IJlSB_lEEENS4_8TiledMMAINS4_8MMA_AtomIJNS4_17SM100_MMA_TF32_SSISH_SH_fLi128ELi64ELNS4_4UMMA5MajorE1ELSO_0ELNSN_7ScaleInE0ELSP_0EEEEEENS4_6LayoutISC_NS5_IJNSA_ILi0EEEST_ST_EEEEENS5_IJNS4_10UnderscoreESW_SW_EEEEENS4_13SM90_TMA_LOADENS4_14ComposedLayoutINS4_7SwizzleILi2ELi5ELi2EEENS4_18smem_ptr_flag_bitsILi32EEENSS_INS5_IJNSA_ILi32EEENSA_ILi4EEEEEENS5_IJSB_S15_EEEEEEEvNS4_8identityESZ_NS10_INS11_ILi3ELi4ELi3EEES14_NSS_INS5_IJNSA_ILi8EEES15_EEENS5_IJS15_SB_EEEEEEEvS1B_EENS_8epilogue10collective18CollectiveEpilogueINS1J_23Sm100TmaWarpSpecializedILi4ELi2ELi16ELb1ELb0EEEJSG_NS5_IJNSS_ISE_SB_EENSS_INSA_ILi16EEESB_EEEEESH_SJ_SH_SJ_NS1J_6fusion15FusionCallbacksIS1N_NS1S_17LinearCombinationISH_fSH_fLNS_15FloatRoundStyleE2EEESG_S1R_JEEENS4_5SM1004TMEM4LOAD26SM100_TMEM_LOAD_32dp32b16xESZ_NS10_INS11_ILi2ELi4ELi3EEES14_NSS_INS5_IJS1D_S1P_EEENS5_IJS1P_SB_EEEEEEENS4_39AutoVectorizingCopyWithAssumedAlignmentILi128EEENS4_14SM90_TMA_STOREES26_S28_S28_EEEvvEEEEvNT_6ParamsE,@"STO_CUDA_ENTRY STV_DEFAULT"
_ZN7cutlass13device_kernelINS_4gemm6kernel13GemmUniversalIN4cute5tupleIJiiiiEEENS1_10collective13CollectiveMmaINS1_35MainloopSm100TmaUmmaWarpSpecializedILi4ELi2ELi4ENS5_IJNS4_1CILi1EEESB_SB_EEEEENS5_IJNSA_ILi128EEENSA_ILi64EEESF_EEENS_10tfloat32_tENS5_IJSB_llEEESH_NS5_IJlSB_lEEENS4_8TiledMMAINS4_8MMA_AtomIJNS4_17SM100_MMA_TF32_SSISH_SH_fLi128ELi64ELNS4_4UMMA5MajorE1ELSO_0ELNSN_7ScaleInE0ELSP_0EEEEEENS4_6LayoutISC_NS5_IJNSA_ILi0EEEST_ST_EEEEENS5_IJNS4_10UnderscoreESW_SW_EEEEENS4_13SM90_TMA_LOADENS4_14ComposedLayoutINS4_7SwizzleILi2ELi5ELi2EEENS4_18smem_ptr_flag_bitsILi32EEENSS_INS5_IJNSA_ILi32EEENSA_ILi4EEEEEENS5_IJSB_S15_EEEEEEEvNS4_8identityESZ_NS10_INS11_ILi3ELi4ELi3EEES14_NSS_INS5_IJNSA_ILi8EEES15_EEENS5_IJS15_SB_EEEEEEEvS1B_EENS_8epilogue10collective18CollectiveEpilogueINS1J_23Sm100TmaWarpSpecializedILi4ELi2ELi16ELb1ELb0EEEJSG_NS5_IJNSS_ISE_SB_EENSS_INSA_ILi16EEESB_EEEEESH_SJ_SH_SJ_NS1J_6fusion15FusionCallbacksIS1N_NS1S_17LinearCombinationISH_fSH_fLNS_15FloatRoundStyleE2EEESG_S1R_JEEENS4_5SM1004TMEM4LOAD26SM100_TMEM_LOAD_32dp32b16xESZ_NS10_INS11_ILi2ELi4ELi3EEES14_NSS_INS5_IJS1D_S1P_EEENS5_IJS1P_SB_EEEEEEENS4_39AutoVectorizingCopyWithAssumedAlignmentILi128EEENS4_14SM90_TMA_STOREES26_S28_S28_EEEvvEEEEvNT_6ParamsE:
[----:B------:R-:W1:Y:S01]  /*0000*/  LDC R1, c[0x0][0x37c] ;  /* 0x0000df00ff017b82 */ /* 0x000e620000000800 */
[----:B------:R-:W2:Y:S01]  /*0010*/  S2R R81, SR_TID.X ;  /* 0x0000000000517919 */ /* 0x000ea20000002100 */
[----:B------:R-:W3:Y:S01]  /*0020*/  LDCU.64 UR4, c[0x0][0x890] ;  /* 0x00011200ff0477ac */ /* 0x000ee20008000a00 */
[----:B------:R-:W-:Y:S02]  /*0030*/  PRMT R67, RZ, 0x7610, R67 ;  /* 0x00007610ff437816 */ /* 0x000fe40000000043 */
[----:B------:R-:W-:Y:S01]  /*0040*/  ELECT P5, URZ, PT ;  /* 0x0000000000ff782f */ /* 0x000fe200038a0000 */
[----:B------:R-:W4:Y:S01]  /*0050*/  LDCU.64 UR46, c[0x0][0x358] ;  /* 0x00006b00ff2e77ac */ /* 0x000f220008000a00 */
[----:B---3--:R-:W-:-:S04]  /*0060*/  UISETP.NE.U32.AND UP0, UPT, UR4, URZ, UPT ;  /* 0x000000ff0400728c */ /* 0x008fc8000bf05070 */
[----:B------:R-:W-:Y:S01]  /*0070*/  UISETP.NE.AND.EX UP0, UPT, UR5, URZ, UPT, UP0 ;  /* 0x000000ff0500728c */ /* 0x000fe2000bf05300 */
[----:B--2---:R-:W-:-:S05]  /*0080*/  SHF.R.U32.HI R72, RZ, 0x5, R81 ;  /* 0x00000005ff487819 */ /* 0x004fca0000011651 */
[----:B------:R-:W2:Y:S02]  /*0090*/  SHFL.IDX PT, R0, R72, RZ, 0x1f ;  /* 0x00001fff48007589 */ /* 0x000ea400000e0000 */
[----:B--2---:R-:W-:Y:S01]  /*00a0*/  R2UR UR8, R0 ;  /* 0x00000000000872ca */ /* 0x004fe200000e0000 */
[----:B-1--4-:R-:W-:-:S14]  /*00b0*/  BRA.U UP0, `(.L_x_0) ;  /* 0x00000001002c7547 */ /* 0x012fdc000b800000 */
[----:B------:R-:W1:Y:S02]  /*00c0*/  LDCU.64 UR6, c[0x0][0x888] ;  /* 0x00011100ff0677ac */ /* 0x000e640008000a00 */
[----:B-1----:R-:W-:-:S04]  /*00d0*/  UISETP.NE.U32.AND UP0, UPT, UR6, URZ, UPT ;  /* 0x000000ff0600728c */ /* 0x002fc8000bf05070 */
[----:B------:R-:W-:-:S09]  /*00e0*/  UISETP.NE.AND.EX UP0, UPT, UR7, URZ, UPT, UP0 ;  /* 0x000000ff0700728c */ /* 0x000fd2000bf05300 */
[----:B------:R-:W-:Y:S05]  /*00f0*/  BRA.U !UP0, `(.L_x_1) ;  /* 0x0000000108107547 */ /* 0x000fea000b800000 */
[----:B------:R-:W1:Y:S02]  /*0100*/  LDC.64 R2, c[0x0][0x888] ;  /* 0x00022200ff027b82 */ /* 0x000e640000000a00 */
[----:B-1----:R1:W5:Y:S01]  /*0110*/  LDG.E R35, desc[UR46][R2.64] ;  /* 0x0000002e02237981 */ /* 0x002362000c1e1900 */
[----:B------:R-:W-:Y:S01]  /*0120*/  HFMA2 R67, -RZ, RZ, 0, 5.9604644775390625e-08 ;  /* 0x00000001ff437431 */ /* 0x000fe200000001ff */
[----:B------:R-:W-:Y:S05]  /*0130*/  BRA `(.L_x_0) ;  /* 0x00000000000c7947 */ /* 0x000fea0003800000 */
.L_x_1:
[----:B------:R-:W1:Y:S01]  /*0140*/  LDCU UR6, c[0x0][0x880] ;  /* 0x00011000ff0677ac */ /* 0x000e620008000800 */
[----:B------:R-:W-:Y:S01]  /*0150*/  HFMA2 R67, -RZ, RZ, 0, 5.9604644775390625e-08 ;  /* 0x00000001ff437431 */ /* 0x000fe200000001ff */
[----:B-1----:R-:W-:-:S07]  /*0160*/  MOV R35, UR6 ;  /* 0x0000000600237c02 */ /* 0x002fce0008000f00 */
.L_x_0:
[----:B------:R-:W2:Y:S02]  /*0170*/  LDCU.64 UR6, c[0x0][0x8b0] ;  /* 0x00011600ff0677ac */ /* 0x000ea40008000a00 */
[----:B--2---:R-:W-:-:S04]  /*0180*/  UISETP.NE.U32.AND UP0, UPT, UR6, URZ, UPT ;  /* 0x000000ff0600728c */ /* 0x004fc8000bf05070 */
[----:B------:R-:W-:-:S09]  /*0190*/  UISETP.NE.AND.EX UP0, UPT, UR7, URZ, UPT, UP0 ;  /* 0x000000ff0700728c */ /* 0x000fd2000bf05300 */
[----:B------:R-:W-:Y:S05]  /*01a0*/  BRA.U UP0, `(.L_x_2) ;  /* 0x0000000100247547 */ /* 0x000fea000b800000 */
[----:B------:R-:W2:Y:S02]  /*01b0*/  LDCU.64 UR6, c[0x0][0x8a8] ;  /* 0x00011500ff0677ac */ /* 0x000ea40008000a00 */
[----:B--2---:R-:W-:-:S04]  /*01c0*/  UISETP.NE.U32.AND UP0, UPT, UR6, URZ, UPT ;  /* 0x000000ff0600728c */ /* 0x004fc8000bf05070 */
[----:B------:R-:W-:-:S09]  /*01d0*/  UISETP.NE.AND.EX UP0, UPT, UR7, URZ, UPT, UP0 ;  /* 0x000000ff0700728c */ /* 0x000fd2000bf05300 */
[----:B------:R-:W-:Y:S05]  /*01e0*/  BRA.U !UP0, `(.L_x_3) ;  /* 0x00000001080c7547 */ /* 0x000fea000b800000 */
[----:B------:R-:W2:Y:S02]  /*01f0*/  LDC.64 R32, c[0x0][0x8a8] ;  /* 0x00022a00ff207b82 */ /* 0x000ea40000000a00 */
[----:B--2---:R2:W5:Y:S01]  /*0200*/  LDG.E R32, desc[UR46][R32.64] ;  /* 0x0000002e20207981 */ /* 0x004562000c1e1900 */
[----:B------:R-:W-:Y:S05]  /*0210*/  BRA `(.L_x_2) ;  /* 0x0000000000087947 */ /* 0x000fea0003800000 */
.L_x_3:
[----:B------:R-:W2:Y:S02]  /*0220*/  LDCU UR6, c[0x0][0x8a0] ;  /* 0x00011400ff0677ac */ /* 0x000ea40008000800 */
[----:B--2---:R-:W-:Y:S02]  /*0230*/  MOV R32, UR6 ;  /* 0x0000000600207c02 */ /* 0x004fe40008000f00 */
.L_x_2:
[----:B------:R-:W-:Y:S01]  /*0240*/  IMAD.U32 R0, RZ, RZ, UR8 ;  /* 0x00000008ff007e24 */ /* 0x000fe2000f8e00ff */
[----:B------:R-:W-:Y:S04]  /*0250*/  BSSY.RECONVERGENT B0, `(.L_x_4) ;  /* 0x000000c000007945 */ /* 0x000fe80003800200 */
[C---:B------:R-:W-:Y:S02]  /*0260*/  ISETP.NE.OR P1, PT, R0.reuse, 0x1, !P5 ;  /* 0x000000010000780c */ /* 0x040fe40006f25670 */
[----:B------:R-:W-:-:S11]  /*0270*/  ISETP.NE.OR P0, PT, R0, 0x3, !P5 ;  /* 0x000000030000780c */ /* 0x000fd60006f05670 */
[----:B------:R-:W-:Y:S05]  /*0280*/  @P1 BRA `(.L_x_5) ;  /* 0x0000000000201947 */ /* 0x000fea0003800000 */
[----:B------:R-:W3:Y:S02]  /*0290*/  LDCU.64 UR6, c[0x0][0x348] ;  /* 0x00006900ff0677ac */ /* 0x000ee40008000a00 */
[----:B---3--:R-:W-:Y:S02]  /*02a0*/  UIADD3 UR10, UP1, UPT, UR6, 0x80, URZ ;  /* 0x00000080060a7890 */ /* 0x008fe4000ff3e0ff */
[----:B------:R-:W-:Y:S02]  /*02b0*/  UIADD3 UR6, UP0, UPT, UR6, 0x180, URZ ;  /* 0x0000018006067890 */ /* 0x000fe4000ff1e0ff */
[----:B------:R-:W-:Y:S02]  /*02c0*/  UIADD3.X UR11, UPT, UPT, URZ, UR7, URZ, UP1, !UPT ;  /* 0x00000007ff0b7290 */ /* 0x000fe40008ffe4ff */
[----:B------:R-:W-:-:S07]  /*02d0*/  UIADD3.X UR7, UPT, UPT, URZ, UR7, URZ, UP0, !UPT ;  /* 0x00000007ff077290 */ /* 0x000fce00087fe4ff */
[----:B------:R3:W-:Y:S02]  /*02e0*/  UTMACCTL.PF [UR10] ;  /* 0x000000000a0079b9 */ /* 0x0007e40008040000 */
[----:B------:R3:W-:Y:S02]  /*02f0*/  UTMACCTL.PF [UR6] ;  /* 0x00000000060079b9 */ /* 0x0007e40008040000 */
[----:B---3--:R-:W-:Y:S01]  /*0300*/  NOP ;  /* 0x0000000000007918 */ /* 0x008fe20000000000 */
.L_x_5:
[----:B------:R-:W-:Y:S05]  /*0310*/  BSYNC.RECONVERGENT B0 ;  /* 0x0000000000007941 */ /* 0x000fea0003800200 */
.L_x_4:
[----:B------:R-:W-:Y:S04]  /*0320*/  BSSY.RECONVERGENT B0, `(.L_x_6) ;  /* 0x000000a000007945 */ /* 0x000fe80003800200 */
        /* <DEDUP_REMOVED lines=9> */
.L_x_7:
[----:B------:R-:W-:Y:S05]  /*03c0*/  BSYNC.RECONVERGENT B0 ;  /* 0x0000000000007941 */ /* 0x000fea0003800200 */
.L_x_6:
[----:B------:R-:W3:Y:S01]  /*03d0*/  LDCU.64 UR6, c[0x0][0x888] ;  /* 0x00011100ff0677ac */ /* 0x000ee20008000a00 */
[----:B------:R-:W-:Y:S02]  /*03e0*/  UISETP.EQ.U32.AND UP1, UPT, UR4, URZ, UPT ;  /* 0x000000ff0400728c */ /* 0x000fe4000bf22070 */
[----:B------:R-:W-:Y:S02]  /*03f0*/  UPLOP3.LUT UP2, UPT, UPT, UPT, UPT, 0x80, 0x8 ;  /* 0x000000000008789c */ /* 0x000fe40003f4f070 */
[----:B---3--:R-:W-:-:S04]  /*0400*/  UISETP.NE.U32.AND UP0, UPT, UR6, URZ, UPT ;  /* 0x000000ff0600728c */ /* 0x008fc8000bf05070 */
[----:B------:R-:W-:-:S04]  /*0410*/  UISETP.NE.AND.EX UP0, UPT, UR7, URZ, UPT, UP0 ;  /* 0x000000ff0700728c */ /* 0x000fc8000bf05300 */
[----:B------:R-:W-:-:S04]  /*0420*/  UISETP.EQ.OR.EX UP3, UPT, UR5, URZ, !UP0, UP1 ;  /* 0x000000ff0500728c */ /* 0x000fc8000c762710 */
[----:B------:R-:W-:-:S05]  /*0430*/  UP2UR UR49, UPR, URZ, 0x8 ;  /* 0x00000008ff317883 */ /* 0x000fca0008000000 */
[----:B------:R-:W-:Y:S07]  /*0440*/  BRA.U !UP3, `(.L_x_8) ;  /* 0x000000010b207547 */ /* 0x000fee000b800000 */
[----:B------:R-:W-:Y:S01]  /*0450*/  UISETP.NE.U32.AND UP2, UPT, UR4, URZ, UPT ;  /* 0x000000ff0400728c */ /* 0x000fe2000bf45070 */
[----:B-----5:R-:W-:Y:S01]  /*0460*/  FSETP.NEU.AND P0, PT, R35, RZ, PT ;  /* 0x000000ff2300720b */ /* 0x020fe20003f0d000 */
[----:B------:R-:W-:Y:S02]  /*0470*/  USEL UR4, URZ, 0xffffffff, UP0 ;  /* 0xffffffffff047887 */ /* 0x000fe40008000000 */
[----:B------:R-:W-:-:S10]  /*0480*/  UISETP.NE.AND.EX UP2, UPT, UR5, URZ, UPT, UP2 ;  /* 0x000000ff0500728c */ /* 0x000fd4000bf45320 */
[----:B------:R-:W-:Y:S01]  /*0490*/  VOTEU.ANY UP1, P0 ;  /* 0x0000000000ff7886 */ /* 0x000fe20000020100 */
[----:B------:R-:W-:-:S04]  /*04a0*/  @!UP2 USEL UR4, URZ, 0xffffffff, UP1 ;  /* 0xffffffffff04a887 */ /* 0x000fc80008800000 */
[----:B------:R-:W-:-:S04]  /*04b0*/  ULOP3.LUT UR4, UR4, 0x1, URZ, 0xc0, !UPT ;  /* 0x0000000104047892 */ /* 0x000fc8000f8ec0ff */
[----:B------:R-:W-:-:S11]  /*04c0*/  UISETP.NE.U32.AND UP2, UPT, UR4, 0x1, UPT ;  /* 0x000000010400788c */ /* 0x000fd6000bf45070 */
.L_x_8:
[----:B-1----:R-:W1:Y:S01]  /*04d0*/  SHFL.IDX PT, R2, R72, RZ, 0x1f ;  /* 0x00001fff48027589 */ /* 0x002e6200000e0000 */
[----:B------:R-:W-:-:S04]  /*04e0*/  UISETP.NE.AND UP1, UPT, UR8, 0x2, UPT ;  /* 0x000000020800788c */ /* 0x000fc8000bf25270 */
[----:B------:R-:W-:Y:S01]  /*04f0*/  USEL UR6, URZ, 0x1, UP1 ;  /* 0x00000001ff067887 */ /* 0x000fe20008800000 */
[----:B-1----:R-:W-:-:S13]  /*0500*/  ISETP.NE.AND P0, PT, R2, RZ, PT ;  /* 0x000000ff0200720c */ /* 0x002fda0003f05270 */
[----:B------:R-:W-:Y:S05]  /*0510*/  @P0 BRA `(.L_x_9) ;  /* 0x0000000000480947 */ /* 0x000fea0003800000 */
[----:B------:R-:W1:Y:S01]  /*0520*/  S2UR UR5, SR_CgaCtaId ;  /* 0x00000000000579c3 */ /* 0x000e620000008800 */
[----:B------:R-:W-:Y:S01]  /*0530*/  UMOV UR7, 0x400 ;  /* 0x0000040000077882 */ /* 0x000fe20000000000 */
[----:B------:R-:W-:Y:S01]  /*0540*/  UMOV UR4, 0x1 ;  /* 0x0000000100047882 */ /* 0x000fe20000000000 */
[----:B------:R-:W-:Y:S01]  /*0550*/  ELECT P0, URZ, PT ;  /* 0x0000000000ff782f */ /* 0x000fe20003800000 */
[----:B------:R-:W-:-:S04]  /*0560*/  UIADD3 UR10, UPT, UPT, -UR4, 0x100000, URZ ;  /* 0x00100000040a7890 */ /* 0x000fc8000fffe1ff */
[----:B------:R-:W-:Y:S02]  /*0570*/  USHF.L.U32 UR11, UR10, 0xb, URZ ;  /* 0x0000000b0a0b7899 */ /* 0x000fe400080006ff */
[----:B------:R-:W-:Y:S02]  /*0580*/  USHF.L.U32 UR10, UR10, 0x1, URZ ;  /* 0x000000010a0a7899 */ /* 0x000fe400080006ff */
[----:B-1----:R-:W-:Y:S01]  /*0590*/  ULEA UR5, UR5, UR7, 0x18 ;  /* 0x0000000705057291 */ /* 0x002fe2000f8ec0ff */
[----:B------:R-:W1:Y:S11]  /*05a0*/  FENCE.VIEW.ASYNC.S ;  /* 0x00000000000073c6 */ /* 0x000e760000000000 */
[----:B-1----:R1:W3:Y:S01]  /*05b0*/  SYNCS.EXCH.64 URZ, [UR5], UR10 ;  /* 0x0000000a05ff75b2 */ /* 0x0022e20008000100 */
[----:B------:R1:W4:Y:S01]  /*05c0*/  SYNCS.EXCH.64 URZ, [UR5+0x20], UR10 ;  /* 0x0000200a05ff75b2 */ /* 0x0003220008000100 */
[----:B------:R1:W1:Y:S01]  /*05d0*/  SYNCS.EXCH.64 URZ, [UR5+0x8], UR10 ;  /* 0x0000080a05ff75b2 */ /* 0x0002620008000100 */
[----:B------:R1:W1:Y:S01]  /*05e0*/  SYNCS.EXCH.64 URZ, [UR5+0x28], UR10 ;  /* 0x0000280a05ff75b2 */ /* 0x0002620008000100 */
[----:B------:R1:W1:Y:S01]  /*05f0*/  SYNCS.EXCH.64 URZ, [UR5+0x10], UR10 ;  /* 0x0000100a05ff75b2 */ /* 0x0002620008000100 */
[----:B------:R1:W1:Y:S01]  /*0600*/  SYNCS.EXCH.64 URZ, [UR5+0x30], UR10 ;  /* 0x0000300a05ff75b2 */ /* 0x0002620008000100 */
[----:B------:R1:W1:Y:S01]  /*0610*/  SYNCS.EXCH.64 URZ, [UR5+0x18], UR10 ;  /* 0x0000180a05ff75b2 */ /* 0x0002620008000100 */
[----:B------:R1:W1:Y:S01]  /*0620*/  SYNCS.EXCH.64 URZ, [UR5+0x38], UR10 ;  /* 0x0000380a05ff75b2 */ /* 0x0002620008000100 */
[----:B------:R-:W-:Y:S01]  /*0630*/  NOP ;  /* 0x0000000000007918 */ /* 0x000fe20000000000 */
.L_x_9:
[----:B------:R-:W2:Y:S01]  /*0640*/  SHFL.IDX PT, R2, R72, RZ, 0x1f ;  /* 0x00001fff48027589 */ /* 0x000ea200000e0000 */
[----:B------:R-:W-:Y:S01]  /*0650*/  NOP ;  /* 0x0000000000007918 */ /* 0x000fe20000000000 */
[----:B--2---:R-:W-:-:S13]  /*0660*/  ISETP.NE.AND P0, PT, R2, 0x1, PT ;  /* 0x000000010200780c */ /* 0x004fda0003f05270 */
[----:B------:R-:W-:Y:S05]  /*0670*/  @P0 BRA `(.L_x_10) ;  /* 0x0000000000580947 */ /* 0x000fea0003800000 */
[----:B------:R-:W2:Y:S01]  /*0680*/  S2UR UR7, SR_CgaCtaId ;  /* 0x00000000000779c3 */ /* 0x000ea20000008800 */
[----:B------:R-:W-:Y:S01]  /*0690*/  UMOV UR9, 0x400 ;  /* 0x0000040000097882 */ /* 0x000fe20000000000 */
[----:B-1----:R-:W-:Y:S01]  /*06a0*/  UMOV UR5, 0x20 ;  /* 0x0000002000057882 */ /* 0x002fe20000000000 */
[----:B------:R-:W-:Y:S01]  /*06b0*/  UMOV UR4, 0x80 ;  /* 0x0000008000047882 */ /* 0x000fe20000000000 */
[----:B------:R-:W-:-:S04]  /*06c0*/  UIADD3 UR10, UPT, UPT, -UR5, 0x100000, URZ ;  /* 0x00100000050a7890 */ /* 0x000fc8000fffe1ff */
[----:B------:R-:W-:Y:S02]  /*06d0*/  USHF.L.U32 UR11, UR10, 0xb, URZ ;  /* 0x0000000b0a0b7899 */ /* 0x000fe400080006ff */
[----:B------:R-:W-:Y:S02]  /*06e0*/  USHF.L.U32 UR10, UR10, 0x1, URZ ;  /* 0x000000010a0a7899 */ /* 0x000fe400080006ff */
[----:B------:R-:W-:-:S04]  /*06f0*/  UIADD3 UR4, UPT, UPT, -UR4, 0x100000, URZ ;  /* 0x0010000004047890 */ /* 0x000fc8000fffe1ff */
[----:B------:R-:W-:Y:S02]  /*0700*/  USHF.L.U32 UR5, UR4, 0xb, URZ ;  /* 0x0000000b04057899 */ /* 0x000fe400080006ff */
[----:B------:R-:W-:Y:S01]  /*0710*/  USHF.L.U32 UR4, UR4, 0x1, URZ ;  /* 0x0000000104047899 */ /* 0x000fe200080006ff */
[----:B------:R-:W-:Y:S01]  /*0720*/  ELECT P0, URZ, PT ;  /* 0x0000000000ff782f */ /* 0x000fe20003800000 */
[----:B--2---:R-:W-:Y:S01]  /*0730*/  ULEA UR7, UR7, UR9, 0x18 ;  /* 0x0000000907077291 */ /* 0x004fe2000f8ec0ff */
[----:B------:R-:W1:Y:S11]  /*0740*/  FENCE.VIEW.ASYNC.S ;  /* 0x00000000000073c6 */ /* 0x000e760000000000 */
[----:B-1----:R2:W1:Y:S01]  /*0750*/  SYNCS.EXCH.64 URZ, [UR7+0x40], UR10 ;  /* 0x0000400a07ff75b2 */ /* 0x0024620008000100 */
[----:B------:R2:W1:Y:S01]  /*0760*/  SYNCS.EXCH.64 URZ, [UR7+0x60], UR4 ;  /* 0x0000600407ff75b2 */ /* 0x0004620008000100 */
[----:B------:R2:W1:Y:S01]  /*0770*/  SYNCS.EXCH.64 URZ, [UR7+0x48], UR10 ;  /* 0x0000480a07ff75b2 */ /* 0x0004620008000100 */
[----:B------:R2:W1:Y:S01]  /*0780*/  SYNCS.EXCH.64 URZ, [UR7+0x68], UR4 ;  /* 0x0000680407ff75b2 */ /* 0x0004620008000100 */
[----:B------:R2:W1:Y:S01]  /*0790*/  SYNCS.EXCH.64 URZ, [UR7+0x50], UR10 ;  /* 0x0000500a07ff75b2 */ /* 0x0004620008000100 */
[----:B------:R2:W1:Y:S01]  /*07a0*/  SYNCS.EXCH.64 URZ, [UR7+0x70], UR4 ;  /* 0x0000700407ff75b2 */ /* 0x0004620008000100 */
[----:B------:R2:W1:Y:S01]  /*07b0*/  SYNCS.EXCH.64 URZ, [UR7+0x58], UR10 ;  /* 0x0000580a07ff75b2 */ /* 0x0004620008000100 */
[----:B------:R2:W1:Y:S02]  /*07c0*/  SYNCS.EXCH.64 URZ, [UR7+0x78], UR4 ;  /* 0x0000780407ff75b2 */ /* 0x0004640008000100 */
[----:B--2---:R-:W-:Y:S01]  /*07d0*/  NOP ;  /* 0x0000000000007918 */ /* 0x004fe20000000000 */
.L_x_10:
[----:B------:R-:W2:Y:S01]  /*07e0*/  SHFL.IDX PT, R2, R72, RZ, 0x1f ;  /* 0x00001fff48027589 */ /* 0x000ea200000e0000 */
[----:B------:R-:W-:Y:S01]  /*07f0*/  NOP ;  /* 0x0000000000007918 */ /* 0x000fe20000000000 */
[----:B--2---:R-:W-:-:S13]  /*0800*/  ISETP.NE.AND P0, PT, R2, 0x3, PT ;  /* 0x000000030200780c */ /* 0x004fda0003f05270 */
[----:B------:R-:W-:Y:S05]  /*0810*/  @P0 BRA `(.L_x_11) ;  /* 0x0000000000300947 */ /* 0x000fea0003800000 */
[----:B-1----:R-:W1:Y:S01]  /*0820*/  S2UR UR5, SR_CgaCtaId ;  /* 0x00000000000579c3 */ /* 0x002e620000008800 */
        /* <DEDUP_REMOVED lines=8> */
[----:B-1----:R2:W1:Y:S01]  /*08b0*/  SYNCS.EXCH.64 URZ, [UR5+0x80], UR10 ;  /* 0x0000800a05ff75b2 */ /* 0x0024620008000100 */
[----:B------:R2:W1:Y:S02]  /*08c0*/  SYNCS.EXCH.64 URZ, [UR5+0x88], UR10 ;  /* 0x0000880a05ff75b2 */ /* 0x0004640008000100 */
[----:B--2---:R-:W-:Y:S01]  /*08d0*/  NOP ;  /* 0x0000000000007918 */ /* 0x004fe20000000000 */
.L_x_11:
[----:B------:R-:W2:Y:S01]  /*08e0*/  SHFL.IDX PT, R2, R72, RZ, 0x1f ;  /* 0x00001fff48027589 */ /* 0x000ea200000e0000 */
[----:B------:R-:W-:Y:S01]  /*08f0*/  NOP ;  /* 0x0000000000007918 */ /* 0x000fe20000000000 */
[----:B--2---:R-:W-:-:S13]  /*0900*/  ISETP.NE.AND P0, PT, R2, 0x4, PT ;  /* 0x000000040200780c */ /* 0x004fda0003f05270 */
[----:B------:R-:W-:Y:S05]  /*0910*/  @P0 BRA `(.L_x_12) ;  /* 0x00000000004c0947 */ /* 0x000fea0003800000 */
[----:B-1----:R-:W1:Y:S01]  /*0920*/  S2UR UR5, SR_CgaCtaId ;  /* 0x00000000000579c3 */ /* 0x002e620000008800 */
[----:B------:R-:W-:Y:S01]  /*0930*/  UMOV UR9, 0x100 ;  /* 0x0000010000097882 */ /* 0x000fe20000000000 */
[----:B------:R-:W-:Y:S01]  /*0940*/  UMOV UR7, 0x400 ;  /* 0x0000040000077882 */ /* 0x000fe20000000000 */
[----:B------:R-:W-:Y:S01]  /*0950*/  USEL UR9, UR9, 0xe0, UP2 ;  /* 0x000000e009097887 */ /* 0x000fe20009000000 */
[----:B------:R-:W-:Y:S01]  /*0960*/  UMOV UR4, 0x1 ;  /* 0x0000000100047882 */ /* 0x000fe20000000000 */
[----:B------:R-:W-:Y:S01]  /*0970*/  ELECT P0, URZ, PT ;  /* 0x0000000000ff782f */ /* 0x000fe20003800000 */
[----:B------:R-:W-:-:S04]  /*0980*/  UIADD3 UR10, UPT, UPT, -UR4, 0x100000, URZ ;  /* 0x00100000040a7890 */ /* 0x000fc8000fffe1ff */
[----:B------:R-:W-:Y:S02]  /*0990*/  USHF.L.U32 UR11, UR10, 0xb, URZ ;  /* 0x0000000b0a0b7899 */ /* 0x000fe400080006ff */
[----:B------:R-:W-:Y:S02]  /*09a0*/  USHF.L.U32 UR10, UR10, 0x1, URZ ;  /* 0x000000010a0a7899 */ /* 0x000fe400080006ff */
[----:B------:R-:W-:-:S04]  /*09b0*/  UIADD3 UR12, UPT, UPT, -UR9, 0x100000, URZ ;  /* 0x00100000090c7890 */ /* 0x000fc8000fffe1ff */
[----:B------:R-:W-:Y:S02]  /*09c0*/  USHF.L.U32 UR13, UR12, 0xb, URZ ;  /* 0x0000000b0c0d7899 */ /* 0x000fe400080006ff */
[----:B------:R-:W-:Y:S02]  /*09d0*/  USHF.L.U32 UR12, UR12, 0x1, URZ ;  /* 0x000000010c0c7899 */ /* 0x000fe400080006ff */
[----:B-1----:R-:W-:Y:S01]  /*09e0*/  ULEA UR5, UR5, UR7, 0x18 ;  /* 0x0000000705057291 */ /* 0x002fe2000f8ec0ff */
[----:B------:R-:W1:Y:S11]  /*09f0*/  FENCE.VIEW.ASYNC.S ;  /* 0x00000000000073c6 */ /* 0x000e760000000000 */
[----:B-1----:R2:W1:Y:S01]  /*0a00*/  SYNCS.EXCH.64 URZ, [UR5+0x90], UR10 ;  /* 0x0000900a05ff75b2 */ /* 0x0024620008000100 */
[----:B------:R2:W1:Y:S01]  /*0a10*/  SYNCS.EXCH.64 URZ, [UR5+0xa0], UR12 ;  /* 0x0000a00c05ff75b2 */ /* 0x0004620008000100 */
[----:B------:R2:W1:Y:S01]  /*0a20*/  SYNCS.EXCH.64 URZ, [UR5+0x98], UR10 ;  /* 0x0000980a05ff75b2 */ /* 0x0004620008000100 */
[----:B------:R2:W1:Y:S02]  /*0a30*/  SYNCS.EXCH.64 URZ, [UR5+0xa8], UR12 ;  /* 0x0000a80c05ff75b2 */ /* 0x0004640008000100 */
[----:B--2---:R-:W-:Y:S01]  /*0a40*/  NOP ;  /* 0x0000000000007918 */ /* 0x004fe20000000000 */
.L_x_12:
        /* <DEDUP_REMOVED lines=26> */
.L_x_13:
        /* <DEDUP_REMOVED lines=18> */
.L_x_14:
[----:B-1----:R-:W1:Y:S01]  /*0d10*/  S2UR UR5, SR_CTAID.X ;  /* 0x00000000000579c3 */ /* 0x002e620000002500 */
[----:B------:R-:W-:-:S05]  /*0d20*/  CS2R.32 R68, SR_CgaSize ;  /* 0x0000000000447805 */ /* 0x000fca0000008a00 */
[----:B------:R-:W-:-:S05]  /*0d30*/  IMAD R68, R68, -0xa0, RZ ;  /* 0xffffff6044447824 */ /* 0x000fca00078e02ff */
[----:B------:R-:W-:-:S14]  /*0d40*/  R2UR UR9, R68 ;  /* 0x00000000440972ca */ /* 0x000fdc00000e0000 */
[----:B------:R-:W2:Y:S01]  /*0d50*/  LDCU UR9, c[0x0][UR9+0x2b0] ;  /* 0x00005600090977ac */ /* 0x000ea20008000800 */
[----:B------:R-:W-:Y:S01]  /*0d60*/  NOP ;  /* 0x0000000000007918 */ /* 0x000fe20000000000 */
[----:B------:R-:W-:-:S05]  /*0d70*/  CS2R.32 R68, SR_CgaSize ;  /* 0x0000000000447805 */ /* 0x000fca0000008a00 */
[----:B------:R-:W-:-:S05]  /*0d80*/  IMAD R68, R68, -0xa0, RZ ;  /* 0xffffff6044447824 */ /* 0x000fca00078e02ff */
[----:B------:R-:W-:-:S14]  /*0d90*/  R2UR UR7, R68 ;  /* 0x00000000440772ca */ /* 0x000fdc00000e0000 */
[----:B------:R-:W3:Y:S01]  /*0da0*/  LDCU UR7, c[0x0][UR7+0x2b4] ;  /* 0x00005680070777ac */ /* 0x000ee20008000800 */
[----:B------:R-:W4:Y:S08]  /*0db0*/  S2UR UR4, SR_CTAID.Y ;  /* 0x00000000000479c3 */ /* 0x000f300000002600 */
[----:B------:R-:W3:Y:S01]  /*0dc0*/  LDC R9, c[0x0][0xb24] ;  /* 0x0002c900ff097b82 */ /* 0x000ee20000000800 */
[----:B-1----:R-:W-:-:S02]  /*0dd0*/  I2FP.F32.U32 R4, UR5 ;  /* 0x0000000500047c45 */ /* 0x002fc40008201000 */
[----:B------:R-:W-:-:S05]  /*0de0*/  CS2R.32 R5, SR_CgaSize ;  /* 0x0000000000057805 */ /* 0x000fca0000008a00 */
[----:B------:R-:W-:-:S06]  /*0df0*/  IMAD R5, R5, -0xa0, RZ ;  /* 0xffffff6005057824 */ /* 0x000fcc00078e02ff */
[----:B------:R-:W1:Y:S01]  /*0e00*/  LDC R5, c[0x0][R5+0x2a0] ;  /* 0x0000a80005057b82 */ /* 0x000e620000000800 */
[----:B------:R-:W-:Y:S01]  /*0e10*/  MOV R21, UR5 ;  /* 0x0000000500157c02 */ /* 0x000fe20008000f00 */
[----:B--2---:R-:W-:Y:S01]  /*0e20*/  FMUL R4, R4, UR9 ;  /* 0x0000000904047c20 */ /* 0x004fe20008400000 */
[----:B----4-:R-:W-:Y:S02]  /*0e30*/  I2FP.F32.U32 R2, UR4 ;  /* 0x0000000400027c45 */ /* 0x010fe40008201000 */
[----:B------:R-:W-:-:S05]  /*0e40*/  CS2R.32 R3, SR_CgaSize ;  /* 0x0000000000037805 */ /* 0x000fca0000008a00 */
[----:B------:R-:W-:-:S06]  /*0e50*/  IMAD R3, R3, -0xa0, RZ ;  /* 0xffffff6003037824 */ /* 0x000fcc00078e02ff */
[----:B------:R-:W2:Y:S01]  /*0e60*/  LDC R3, c[0x0][R3+0x2a4] ;  /* 0x0000a90003037b82 */ /* 0x000ea20000000800 */
[----:B------:R-:W4:Y:S01]  /*0e70*/  F2I.U32.TRUNC.NTZ R68, R4 ;  /* 0x0000000400447305 */ /* 0x000f22000020f000 */
[----:B------:R-:W-:Y:S01]  /*0e80*/  MOV R20, UR4 ;  /* 0x0000000400147c02 */ /* 0x000fe20008000f00 */
[----:B---3--:R-:W-:-:S05]  /*0e90*/  FMUL R2, R2, UR7 ;  /* 0x0000000702027c20 */ /* 0x008fca0008400000 */
[----:B------:R-:W-:Y:S01]  /*0ea0*/  BAR.SYNC.DEFER_BLOCKING 0x0 ;  /* 0x0000000000007b1d */ /* 0x000fe20000010000 */
[----:B------:R-:W-:-:S05]  /*0eb0*/  ISETP.GE.AND P0, PT, R9, 0x1, PT ;  /* 0x000000010900780c */ /* 0x000fca0003f06270 */
[----:B------:R-:W3:Y:S02]  /*0ec0*/  F2I.U32.TRUNC.NTZ R66, R2 ;  /* 0x0000000200427305 */ /* 0x000ee4000020f000 */
[----:B------:R-:W2:Y:S01]  /*0ed0*/  S2UR UR52, SR_CTAID.Z ;  /* 0x00000000003479c3 */ /* 0x000ea20000002700 */
[----:B----4-:R-:W-:-:S05]  /*0ee0*/  IADD3 R68, PT, PT, -R68, RZ, RZ ;  /* 0x000000ff44447210 */ /* 0x010fca0007ffe1ff */
[----:B-1----:R-:W-:Y:S01]  /*0ef0*/  IMAD R68, R5, R68, UR5 ;  /* 0x0000000505447e24 */ /* 0x002fe2000f8e0244 */
[----:B---3--:R-:W-:-:S05]  /*0f00*/  IADD3 R66, PT, PT, -R66, RZ, RZ ;  /* 0x000000ff42427210 */ /* 0x008fca0007ffe1ff */
[----:B--2---:R-:W-:Y:S01]  /*0f10*/  IMAD R66, R3, R66, UR4 ;  /* 0x0000000403427e24 */ /* 0x004fe2000f8e0242 */
[----:B------:R-:W-:Y:S06]  /*0f20*/  @!P0 BRA `(.L_x_15) ;  /* 0x0000000000b88947 */ /* 0x000fec0003800000 */
[----:B------:R-:W1:Y:S01]  /*0f30*/  LDC.64 R4, c[0x0][0xb18] ;  /* 0x0002c600ff047b82 */ /* 0x000e620000000a00 */
[----:B------:R-:W-:-:S07]  /*0f40*/  ISETP.NE.AND P0, PT, R9, 0x1, PT ;  /* 0x000000010900780c */ /* 0x000fce0003f05270 */
[----:B------:R-:W2:Y:S08]  /*0f50*/  LDC R10, c[0x0][0xb0c] ;  /* 0x0002c300ff0a7b82 */ /* 0x000eb00000000800 */
[----:B------:R-:W3:Y:S08]  /*0f60*/  LDC R11, c[0x0][0x370] ;  /* 0x0000dc00ff0b7b82 */ /* 0x000ef00000000800 */
[----:B------:R-:W4:Y:S01]  /*0f70*/  LDC R12, c[0x0][0x374] ;  /* 0x0000dd00ff0c7b82 */ /* 0x000f220000000800 */
[----:B-1----:R-:W-:-:S07]  /*0f80*/  ISETP.NE.AND P1, PT, R4, 0x1, PT ;  /* 0x000000010400780c */ /* 0x002fce0003f25270 */
[----:B------:R-:W3:Y:S01]  /*0f90*/  LDC.64 R6, c[0x0][0xb10] ;  /* 0x0002c400ff067b82 */ /* 0x000ee20000000a00 */
[----:B--2---:R-:W-:-:S07]  /*0fa0*/  ISETP.NE.AND P2, PT, R10, 0x1, PT ;  /* 0x000000010a00780c */ /* 0x004fce0003f45270 */
[----:B------:R-:W1:Y:S08]  /*0fb0*/  LDC R8, c[0x0][0xb20] ;  /* 0x0002c800ff087b82 */ /* 0x000e700000000800 */
[----:B------:R-:W2:Y:S01]  /*0fc0*/  LDC.64 R2, c[0x0][0xb28] ;  /* 0x0002ca00ff027b82 */ /* 0x000ea20000000a00 */
[----:B----4-:R-:W-:-:S04]  /*0fd0*/  IMAD.HI.U32 R13, R12, R5, RZ ;  /* 0x000000050c0d7227 */ /* 0x010fc800078e00ff */
[----:B------:R-:W-:-:S04]  /*0fe0*/  IMAD.HI.U32 R5, R20, R5, RZ ;  /* 0x0000000514057227 */ /* 0x000fc800078e00ff */
[----:B---3--:R-:W-:-:S04]  /*0ff0*/  IMAD.HI.U32 R14, R11, R6, RZ ;  /* 0x000000060b0e7227 */ /* 0x008fc800078e00ff */
[C---:B------:R-:W-:Y:S01]  /*1000*/  IMAD.HI.U32 R16, R21.reuse, R6, RZ ;  /* 0x0000000615107227 */ /* 0x040fe200078e00ff */
[-C--:B------:R-:W-:Y:S02]  /*1010*/  @P2 SHF.R.U32.HI R11, RZ, R7.reuse, R14 ;  /* 0x00000007ff0b2219 */ /* 0x080fe4000001160e */
[-C--:B-1----:R-:W-:Y:S02]  /*1020*/  @P1 SHF.R.U32.HI R12, RZ, R8.reuse, R13 ;  /* 0x00000008ff0c1219 */ /* 0x082fe4000001160d */
[----:B------:R-:W-:Y:S02]  /*1030*/  SHF.R.U32.HI R5, RZ, R8, R5 ;  /* 0x00000008ff057219 */ /* 0x000fe40000011605 */
[----:B------:R-:W-:Y:S02]  /*1040*/  SHF.R.U32.HI R16, RZ, R7, R16 ;  /* 0x00000007ff107219 */ /* 0x000fe40000011610 */
[----:B------:R-:W-:Y:S01]  /*1050*/  SEL R5, R20, R5, !P1 ;  /* 0x0000000514057207 */ /* 0x000fe20004800000 */
[----:B--2---:R-:W-:Y:S01]  /*1060*/  IMAD.HI.U32 R14, R12, R2, RZ ;  /* 0x000000020c0e7227 */ /* 0x004fe200078e00ff */
[----:B------:R-:W-:-:S02]  /*1070*/  SEL R7, R21, R16, !P2 ;  /* 0x0000001015077207 */ /* 0x000fc40005000000 */
[----:B------:R-:W-:Y:S01]  /*1080*/  IADD3 R13, PT, PT, -R5, RZ, RZ ;  /* 0x000000ff050d7210 */ /* 0x000fe20007ffe1ff */
[----:B------:R-:W-:Y:S01]  /*1090*/  IMAD.HI.U32 R6, R11, R2, RZ ;  /* 0x000000020b067227 */ /* 0x000fe200078e00ff */
[----:B------:R-:W-:-:S03]  /*10a0*/  @P0 SHF.R.U32.HI R12, RZ, R3, R14 ;  /* 0x00000003ff0c0219 */ /* 0x000fc6000001160e */
[----:B------:R-:W-:Y:S01]  /*10b0*/  IMAD R13, R4, R13, R20 ;  /* 0x0000000d040d7224 */ /* 0x000fe200078e0214 */
[----:B------:R-:W-:Y:S01]  /*10c0*/  @P0 SHF.R.U32.HI R11, RZ, R3, R6 ;  /* 0x00000003ff0b0219 */ /* 0x000fe20000011606 */
[----:B------:R-:W-:-:S04]  /*10d0*/  IMAD R12, R12, R9, RZ ;  /* 0x000000090c0c7224 */ /* 0x000fc800078e02ff */
[----:B------:R-:W-:Y:S01]  /*10e0*/  IMAD R6, R11, R9, RZ ;  /* 0x000000090b067224 */ /* 0x000fe200078e02ff */
[----:B------:R-:W-:-:S04]  /*10f0*/  ISETP.GE.AND P1, PT, R5, R12, PT ;  /* 0x0000000c0500720c */ /* 0x000fc80003f26270 */
[----:B------:R-:W-:Y:S01]  /*1100*/  ISETP.GE.OR P1, PT, R7, R6, P1 ;  /* 0x000000060700720c */ /* 0x000fe20000f26670 */
[----:B------:R-:W-:-:S05]  /*1110*/  IMAD.HI.U32 R6, R5, R2, RZ ;  /* 0x0000000205067227 */ /* 0x000fca00078e00ff */
[----:B------:R-:W-:-:S04]  /*1120*/  SHF.R.U32.HI R6, RZ, R3, R6 ;  /* 0x00000003ff067219 */ /* 0x000fc80000011606 */
[----:B------:R-:W-:-:S03]  /*1130*/  SEL R6, R5, R6, !P0 ;  /* 0x0000000605067207 */ /* 0x000fc60004000000 */
[----:B------:R-:W-:Y:S01]  /*1140*/  @!P1 IMAD.HI.U32 R8, R7, R2, RZ ;  /* 0x0000000207089227 */ /* 0x000fe200078e00ff */
[----:B------:R-:W-:-:S04]  /*1150*/  IADD3 R2, PT, PT, -R6, RZ, RZ ;  /* 0x000000ff06027210 */ /* 0x000fc80007ffe1ff */
[----:B------:R-:W-:Y:S01]  /*1160*/  @!P1 SHF.R.U32.HI R8, RZ, R3, R8 ;  /* 0x00000003ff089219 */ /* 0x000fe20000011608 */
[----:B------:R-:W-:-:S03]  /*1170*/  IMAD R2, R9, R2, R5 ;  /* 0x0000000209027224 */ /* 0x000fc600078e0205 */
[----:B------:R-:W-:-:S05]  /*1180*/  @!P1 SEL R3, R7, R8, !P0 ;  /* 0x0000000807039207 */ /* 0x000fca0004000000 */
[--C-:B------:R-:W-:Y:S02]  /*1190*/  @!P1 IMAD.IADD R6, R6, 0x1, -R3.reuse ;  /* 0x0000000106069824 */ /* 0x100fe400078e0a03 */
[----:B------:R-:W-:Y:S01]  /*11a0*/  @!P1 IMAD R3, R2, R11, R3 ;  /* 0x0000000b02039224 */ /* 0x000fe200078e0203 */
[----:B------:R-:W-:Y:S01]  /*11b0*/  IADD3 R2, PT, PT, -R7, RZ, RZ ;  /* 0x000000ff07027210 */ /* 0x000fe20007ffe1ff */
[----:B------:R-:W-:Y:S02]  /*11c0*/  @!P1 IMAD R5, R6, R9, R7 ;  /* 0x0000000906059224 */ /* 0x000fe400078e0207 */
[----:B------:R-:W-:Y:S02]  /*11d0*/  @!P1 IMAD.MOV.U32 R7, RZ, RZ, R3 ;  /* 0x000000ffff079224 */ /* 0x000fe400078e0003 */
[----:B------:R-:W-:Y:S02]  /*11e0*/  IMAD R2, R10, R2, R21 ;  /* 0x000000020a027224 */ /* 0x000fe400078e0215 */
[----:B------:R-:W-:-:S02]  /*11f0*/  IMAD R20, R5, R4, R13 ;  /* 0x0000000405147224 */ /* 0x000fc400078e020d */
[----:B------:R-:W-:Y:S02]  /*1200*/  IMAD R21, R7, R10, R2 ;  /* 0x0000000a07157224 */ /* 0x000fe400078e0202 */
.L_x_15:
[----:B------:R-:W1:Y:S01]  /*1210*/  LDCU UR4, c[0x0][0xb30] ;  /* 0x00016600ff0477ac */ /* 0x000e620008000800 */
[----:B------:R-:W2:Y:S08]  /*1220*/  S2UR UR37, SR_CgaCtaId ;  /* 0x00000000002579c3 */ /* 0x000eb00000008800 */
[----:B------:R-:W3:Y:S01]  /*1230*/  LDC R26, c[0x0][0xb24] ;  /* 0x0002c900ff1a7b82 */ /* 0x000ee20000000800 */
[----:B-1----:R-:W-:-:S09]  /*1240*/  UISETP.NE.AND UP1, UPT, UR4, 0x1, UPT ;  /* 0x000000010400788c */ /* 0x002fd2000bf25270 */
[----:B--2---:R-:W-:Y:S05]  /*1250*/  BRA.U UP1, `(.L_x_16) ;  /* 0x0000000101407547 */ /* 0x004fea000b800000 */
[----:B------:R-:W1:Y:S08]  /*1260*/  LDC.64 R4, c[0x0][0xb10] ;  /* 0x0002c400ff047b82 */ /* 0x000e700000000a00 */
[----:B------:R-:W2:Y:S08]  /*1270*/  LDC.64 R2, c[0x0][0xb18] ;  /* 0x0002c600ff027b82 */ /* 0x000eb00000000a00 */
[----:B------:R-:W4:Y:S08]  /*1280*/  LDC R6, c[0x0][0xb20] ;  /* 0x0002c800ff067b82 */ /* 0x000f300000000800 */
[----:B------:R-:W3:Y:S01]  /*1290*/  LDC R8, c[0x0][0xb0c] ;  /* 0x0002c300ff087b82 */ /* 0x000ee20000000800 */
[----:B-1----:R-:W-:-:S05]  /*12a0*/  IMAD.HI.U32 R4, R21, R4, RZ ;  /* 0x0000000415047227 */ /* 0x002fca00078e00ff */
[----:B------:R-:W-:Y:S01]  /*12b0*/  SHF.R.U32.HI R4, RZ, R5, R4 ;  /* 0x00000005ff047219 */ /* 0x000fe20000011604 */
[----:B--2---:R-:W-:Y:S01]  /*12c0*/  IMAD.HI.U32 R3, R20, R3, RZ ;  /* 0x0000000314037227 */ /* 0x004fe200078e00ff */
[----:B------:R-:W-:-:S04]  /*12d0*/  ISETP.NE.AND P0, PT, R2, 0x1, PT ;  /* 0x000000010200780c */ /* 0x000fc80003f05270 */
[----:B----4-:R-:W-:-:S04]  /*12e0*/  SHF.R.U32.HI R3, RZ, R6, R3 ;  /* 0x00000006ff037219 */ /* 0x010fc80000011603 */
[----:B------:R-:W-:Y:S02]  /*12f0*/  SEL R3, R20, R3, !P0 ;  /* 0x0000000314037207 */ /* 0x000fe40004000000 */
[----:B---3--:R-:W-:-:S04]  /*1300*/  ISETP.NE.AND P1, PT, R8, 0x1, PT ;  /* 0x000000010800780c */ /* 0x008fc80003f25270 */
[----:B------:R-:W-:-:S05]  /*1310*/  SEL R4, R21, R4, !P1 ;  /* 0x0000000415047207 */ /* 0x000fca0004800000 */
[----:B------:R-:W-:Y:S02]  /*1320*/  IMAD.IADD R5, R3, 0x1, -R4 ;  /* 0x0000000103057824 */ /* 0x000fe400078e0a04 */
[----:B------:R-:W-:Y:S02]  /*1330*/  IMAD.IADD R3, R4, 0x1, -R3 ;  /* 0x0000000104037824 */ /* 0x000fe400078e0a03 */
[----:B------:R-:W-:Y:S02]  /*1340*/  IMAD R21, R5, R8, R21 ;  /* 0x0000000805157224 */ /* 0x000fe400078e0215 */
[----:B------:R-:W-:-:S07]  /*1350*/  IMAD R20, R3, R2, R20 ;  /* 0x0000000203147224 */ /* 0x000fce00078e0214 */
.L_x_16:
[----:B------:R-:W-:Y:S01]  /*1360*/  BAR.SYNC.DEFER_BLOCKING 0x0 ;  /* 0x0000000000007b1d */ /* 0x000fe20000010000 */
[----:B------:R-:W-:Y:S01]  /*1370*/  UISETP.NE.AND UP1, UPT, UR8, 0x2, UPT ;  /* 0x000000020800788c */ /* 0x000fe2000bf25270 */
[----:B------:R-:W-:Y:S02]  /*1380*/  ISETP.NE.OR P5, PT, R0, 0x2, !P5 ;  /* 0x000000020000780c */ /* 0x000fe40006fa5670 */
[----:B------:R-:W-:-:S06]  /*1390*/  LOP3.LUT R2, R81, 0x1f, RZ, 0xc0, !PT ;  /* 0x0000001f51027812 */ /* 0x000fcc00078ec0ff */
[----:B------:R-:W-:Y:S05]  /*13a0*/  BRA.U UP1, `(.L_x_17) ;  /* 0x0000001501407547 */ /* 0x000fea000b800000 */
[----:B------:R-:W1:Y:S01]  /*13b0*/  LDCU UR13, c[0x0][0x38c] ;  /* 0x00007180ff0d77ac */ /* 0x000e620008000800 */
[----:B------:R-:W2:Y:S01]  /*13c0*/  LDC R9, c[0x0][0x370] ;  /* 0x0000dc00ff097b82 */ /* 0x000ea20000000800 */
[----:B------:R-:W-:Y:S01]  /*13d0*/  PLOP3.LUT P1, PT, PT, PT, UP2, 0x80, 0x8 ;  /* 0x000000000008781c */ /* 0x000fe20003f2f028 */
[----:B------:R-:W-:Y:S01]  /*13e0*/  HFMA2 R12, -RZ, RZ, 0, 0 ;  /* 0x00000000ff0c7431 */ /* 0x000fe200000001ff */
[----:B------:R-:W-:Y:S01]  /*13f0*/  ISETP.EQ.OR P4, PT, R2, RZ, P5 ;  /* 0x000000ff0200720c */ /* 0x000fe20002f82670 */
[----:B------:R-:W-:Y:S01]  /*1400*/  IMAD.MOV.U32 R15, RZ, RZ, 0x1 ;  /* 0x00000001ff0f7424 */ /* 0x000fe200078e00ff */
[----:B------:R-:W-:Y:S01]  /*1410*/  PLOP3.LUT P1, PT, P1, PT, PT, 0x8, 0x80 ;  /* 0x000000000080781c */ /* 0x000fe20000f2e170 */
[----:B------:R-:W-:Y:S01]  /*1420*/  IMAD.MOV.U32 R14, RZ, RZ, RZ ;  /* 0x000000ffff0e7224 */ /* 0x000fe200078e00ff */
[----:B------:R-:W-:Y:S01]  /*1430*/  MOV R8, 0x1 ;  /* 0x0000000100087802 */ /* 0x000fe20000000f00 */
[----:B------:R-:W4:Y:S01]  /*1440*/  LDC R0, c[0x0][0x374] ;  /* 0x0000dd00ff007b82 */ /* 0x000f220000000800 */
[----:B------:R-:W-:Y:S01]  /*1450*/  IMAD.MOV.U32 R10, RZ, RZ, RZ ;  /* 0x000000ffff0a7224 */ /* 0x000fe200078e00ff */
[----:B------:R-:W2:Y:S01]  /*1460*/  LDCU.64 UR22, c[0x0][0x348] ;  /* 0x00006900ff1677ac */ /* 0x000ea20008000a00 */
[----:B------:R-:W-:Y:S01]  /*1470*/  UMOV UR6, URZ ;  /* 0x000000ff00067c82 */ /* 0x000fe20008000000 */
[----:B-1----:R-:W-:-:S04]  /*1480*/  UIADD3 UR5, UPT, UPT, UR13, 0x3f, URZ ;  /* 0x0000003f0d057890 */ /* 0x002fc8000fffe0ff */
[----:B------:R-:W-:-:S04]  /*1490*/  USHF.R.S32.HI UR4, URZ, 0x1f, UR5 ;  /* 0x0000001fff047899 */ /* 0x000fc80008011405 */
[----:B------:R-:W-:-:S04]  /*14a0*/  ULEA.HI UR4, UR4, UR5, URZ, 0x6 ;  /* 0x0000000504047291 */ /* 0x000fc8000f8f30ff */
[----:B------:R-:W-:Y:S02]  /*14b0*/  USHF.R.S32.HI UR15, URZ, 0x6, UR4 ;  /* 0x00000006ff0f7899 */ /* 0x000fe40008011404 */
[----:B------:R-:W-:Y:S02]  /*14c0*/  UIADD3 UR4, UPT, UPT, UR13, -0x1, URZ ;  /* 0xffffffff0d047890 */ /* 0x000fe4000fffe0ff */
[----:B------:R-:W-:Y:S02]  /*14d0*/  UISETP.LT.U32.AND UP0, UPT, UR15, 0x4, UPT ;  /* 0x000000040f00788c */ /* 0x000fe4000bf01070 */
[----:B------:R-:W-:Y:S02]  /*14e0*/  UISETP.GE.U32.AND UP1, UPT, UR4, -0x7f, UPT ;  /* 0xffffff810400788c */ /* 0x000fe4000bf26070 */
[----:B------:R-:W-:Y:S02]  /*14f0*/  USEL UR14, UR15, 0x4, UP0 ;  /* 0x000000040f0e7887 */ /* 0x000fe40008000000 */
[----:B------:R-:W-:-:S02]  /*1500*/  UIADD3 UR13, UPT, UPT, UR13, 0x7e, URZ ;  /* 0x0000007e0d0d7890 */ /* 0x000fc4000fffe0ff */
[----:B------:R-:W-:Y:S02]  /*1510*/  UIADD3 UR5, UPT, UPT, UR14, -0x1, URZ ;  /* 0xffffffff0e057890 */ /* 0x000fe4000fffe0ff */
[----:B------:R-:W-:-:S03]  /*1520*/  UIADD3 UR7, UPT, UPT, UR15, -UR14, URZ ;  /* 0x8000000e0f077290 */ /* 0x000fc6000fffe0ff */
[----:B------:R-:W-:-:S04]  /*1530*/  @UP1 UIADD3 UR5, UPT, UPT, UR14, URZ, URZ ;  /* 0x000000ff0e051290 */ /* 0x000fc8000fffe0ff */
[----:B--2---:R-:W-:-:S12]  /*1540*/  UIADD3 UR5, UPT, UPT, UR5, 0x1, URZ ;  /* 0x0000000105057890 */ /* 0x004fd8000fffe0ff */
.L_x_39:
[----:B------:R-:W-:Y:S01]  /*1550*/  UISETP.NE.AND UP0, UPT, UR37, URZ, UPT ;  /* 0x000000ff2500728c */ /* 0x000fe2000bf05270 */
[----:B------:R-:W1:Y:S08]  /*1560*/  S2UR UR37, SR_CgaCtaId ;  /* 0x00000000002579c3 */ /* 0x000e700000008800 */
[----:B------:R-:W-:Y:S05]  /*1570*/  BRA.U UP0, `(.L_x_18) ;  /* 0x0000000100347547 */ /* 0x000fea000b800000 */
[----:B------:R-:W2:Y:S01]  /*1580*/  S2R R2, SR_CgaCtaId ;  /* 0x0000000000027919 */ /* 0x000ea20000008800 */
[----:B------:R-:W-:-:S04]  /*1590*/  MOV R3, 0x400 ;  /* 0x0000040000037802 */ /* 0x000fc80000000f00 */
[----:B--2---:R-:W-:Y:S02]  /*15a0*/  LEA R3, R2, R3, 0x18 ;  /* 0x0000000302037211 */ /* 0x004fe400078ec0ff */
[----:B------:R-:W-:-:S03]  /*15b0*/  SHF.L.U32 R2, R8, 0x1f, RZ ;  /* 0x0000001f08027819 */ /* 0x000fc600000006ff */
[----:B------:R-:W-:-:S04]  /*15c0*/  IMAD R3, R10, 0x8, R3 ;  /* 0x000000080a037824 */ /* 0x000fc800078e0203 */
[----:B------:R-:W2:Y:S02]  /*15d0*/  SYNCS.PHASECHK.TRANS64.TRYWAIT P0, [R3+URZ+0x100], R2 ;  /* 0x00010002030075a7 */ /* 0x000ea400080011ff */
[----:B--2---:R-:W-:Y:S05]  /*15e0*/  @!P0 BRA `(.L_x_19) ;  /* 0x0000007000148947 */ /* 0x004fea0003800000 */
.L_x_135:
[----:B------:R-:W-:Y:S01]  /*15f0*/  VIADD R10, R10, 0x1 ;  /* 0x000000010a0a7836 */ /* 0x000fe20000000000 */
[----:B------:R2:W-:Y:S04]  /*1600*/  SYNCS.ARRIVE.TRANS64.A1T0 RZ, [R3+URZ+0xf0], RZ ;  /* 0x0000f0ff03ff79a7 */ /* 0x0005e800081000ff */
[----:B------:R-:W-:-:S04]  /*1610*/  ISETP.NE.AND P0, PT, R10, 0x2, PT ;  /* 0x000000020a00780c */ /* 0x000fc80003f05270 */
[----:B------:R-:W-:Y:S02]  /*1620*/  SEL R10, R10, RZ, P0 ;  /* 0x000000ff0a0a7207 */ /* 0x000fe40000000000 */
[----:B--2---:R-:W-:-:S04]  /*1630*/  SEL R3, RZ, 0x1, P0 ;  /* 0x00000001ff037807 */ /* 0x004fc80000000000 */
[----:B------:R-:W-:Y:S02]  /*1640*/  LOP3.LUT R8, R8, R3, RZ, 0x3c, !PT ;  /* 0x0000000308087212 */ /* 0x000fe400078e3cff */
.L_x_18:
[----:B------:R-:W-:Y:S01]  /*1650*/  UMOV UR4, 0x400 ;  /* 0x0000040000047882 */ /* 0x000fe20000000000 */
[----:B------:R-:W-:Y:S01]  /*1660*/  SHF.L.U32 R2, R15, 0x1f, RZ ;  /* 0x0000001f0f027819 */ /* 0x000fe200000006ff */
[----:B-1----:R-:W-:Y:S01]  /*1670*/  ULEA UR4, UR37, UR4, 0x18 ;  /* 0x0000000425047291 */ /* 0x002fe2000f8ec0ff */
[----:B------:R-:W-:Y:S01]  /*1680*/  R2UR UR50, R21 ;  /* 0x00000000153272ca */ /* 0x000fe200000e0000 */
[----:B------:R-:W-:Y:S01]  /*1690*/  UISETP.GE.U32.AND UP0, UPT, UR13, 0x7f, UPT ;  /* 0x0000007f0d00788c */ /* 0x000fe2000bf06070 */
[----:B------:R-:W-:Y:S01]  /*16a0*/  R2UR UR19, R20 ;  /* 0x00000000141372ca */ /* 0x000fe200000e0000 */
[----:B------:R-:W-:Y:S01]  /*16b0*/  ULEA UR8, UR6, UR4, 0x3 ;  /* 0x0000000406087291 */ /* 0x000fe2000f8e18ff */
[----:B------:R-:W-:-:S08]  /*16c0*/  UMOV UR21, URZ ;  /* 0x000000ff00157c82 */ /* 0x000fd00008000000 */
[----:B------:R1:W2:Y:S01]  /*16d0*/  SYNCS.PHASECHK.TRANS64.TRYWAIT P2, [UR8+0x20], R2 ;  /* 0x00002002ff0075a7 */ /* 0x0002a20008041108 */
[----:B------:R-:W-:Y:S02]  /*16e0*/  USHF.L.U32 UR50, UR50, 0x7, URZ ;  /* 0x0000000732327899 */ /* 0x000fe400080006ff */
[----:B------:R-:W-:Y:S01]  /*16f0*/  USHF.L.U32 UR19, UR19, 0x6, URZ ;  /* 0x0000000613137899 */ /* 0x000fe200080006ff */
[----:B------:R-:W-:Y:S11]  /*1700*/  BRA.U !UP0, `(.L_x_20) ;  /* 0x00000005081c7547 */ /* 0x000ff6000b800000 */
[----:B------:R-:W-:Y:S02]  /*1710*/  UIADD3 UR42, UPT, UPT, UR50, 0x20, URZ ;  /* 0x00000020322a7890 */ /* 0x000fe4000fffe0ff */
[----:B------:R-:W-:Y:S02]  /*1720*/  UIADD3 UR34, UPT, UPT, UR50, 0x40, URZ ;  /* 0x0000004032227890 */ /* 0x000fe4000fffe0ff */
[----:B------:R-:W-:Y:S01]  /*1730*/  UIADD3 UR26, UPT, UPT, UR50, 0x60, URZ ;  /* 0x00000060321a7890 */ /* 0x000fe2000fffe0ff */
[----:B------:R-:W-:Y:S01]  /*1740*/  UMOV UR30, URZ ;  /* 0x000000ff001e7c82 */ /* 0x000fe20008000000 */
[----:B------:R-:W-:-:S10]  /*1750*/  UMOV UR29, UR6 ;  /* 0x00000006001d7c82 */ /* 0x000fd40008000000 */
.L_x_27:
[----:B------:R-:W-:Y:S01]  /*1760*/  ULEA UR49, UR29, UR4, 0x3 ;  /* 0x000000041d317291 */ /* 0x000fe2000f8e18ff */
[----:B--2---:R-:W-:Y:S01]  /*1770*/  @!P5 MOV R3, 0xc000 ;  /* 0x0000c0000003d802 */ /* 0x004fe20000000f00 */
[----:B--2---:R-:W-:Y:S10]  /*1780*/  @P2 BRA `(.L_x_21) ;  /* 0x00000000000c2947 */ /* 0x004ff40003800000 */
[----:B------:R-:W-:-:S04]  /*1790*/  SHF.L.U32 R5, R15, 0x1f, RZ ;  /* 0x0000001f0f057819 */ /* 0x000fc800000006ff */
[----:B------:R-:W2:Y:S02]  /*17a0*/  SYNCS.PHASECHK.TRANS64.TRYWAIT P0, [UR49+0x20], R5 ;  /* 0x00002005ff0075a7 */ /* 0x000ea40008001131 */
[----:B--2---:R-:W-:Y:S05]  /*17b0*/  @!P0 BRA `(.L_x_22) ;  /* 0x0000006c00b48947 */ /* 0x004fea0003800000 */
.L_x_21:
[----:B------:R2:W-:Y:S01]  /*17c0*/  @!P5 SYNCS.ARRIVE.TRANS64 RZ, [UR49], R3 ;  /* 0x00000003ffffd9a7 */ /* 0x0005e20008000031 */
[----:B------:R-:W-:Y:S04]  /*17d0*/  BSSY.RECONVERGENT B0, `(.L_x_23) ;  /* 0x0000003000007945 */ /* 0x000fe80003800200 */
[----:B------:R-:W-:Y:S05]  /*17e0*/  @P4 BRA `(.L_x_24) ;  /* 0x0000000000044947 */ /* 0x000fea0003800000 */
[----:B------:R-:W-:Y:S05]  /*17f0*/  BPT.TRAP 0x1 ;  /* 0x000000040000795c */ /* 0x000fea0000300000 */
.L_x_24:
[----:B------:R-:W-:Y:S05]  /*1800*/  BSYNC.RECONVERGENT B0 ;  /* 0x0000000000007941 */ /* 0x000fea0003800200 */
.L_x_23:
[----:B------:R-:W-:Y:S01]  /*1810*/  UIADD3 UR6, UPT, UPT, UR29, 0x1, URZ ;  /* 0x000000011d067890 */ /* 0x000fe2000fffe0ff */
[----:B------:R-:W-:Y:S01]  /*1820*/  BSSY.RECONVERGENT B0, `(.L_x_25) ;  /* 0x0000030000007945 */ /* 0x000fe20003800200 */
[----:B------:R-:W-:Y:S02]  /*1830*/  ELECT P0, URZ, PT ;  /* 0x0000000000ff782f */ /* 0x000fe40003800000 */
[----:B------:R-:W-:-:S04]  /*1840*/  UISETP.NE.AND UP0, UPT, UR6, 0x4, UPT ;  /* 0x000000040600788c */ /* 0x000fc8000bf05270 */
[----:B------:R-:W-:Y:S02]  /*1850*/  USEL UR9, URZ, 0x1, UP0 ;  /* 0x00000001ff097887 */ /* 0x000fe40008000000 */
[----:B------:R-:W-:-:S04]  /*1860*/  USEL UR6, UR6, URZ, UP0 ;  /* 0x000000ff06067287 */ /* 0x000fc80008000000 */
[----:B------:R-:W-:Y:S01]  /*1870*/  ULEA UR8, UR6, UR4, 0x3 ;  /* 0x0000000406087291 */ /* 0x000fe2000f8e18ff */
[----:B------:R-:W-:-:S04]  /*1880*/  LOP3.LUT R15, R15, UR9, RZ, 0x3c, !PT ;  /* 0x000000090f0f7c12 */ /* 0x000fc8000f8e3cff */
[----:B-1----:R-:W-:-:S04]  /*1890*/  SHF.L.U32 R2, R15, 0x1f, RZ ;  /* 0x0000001f0f027819 */ /* 0x002fc800000006ff */
[----:B------:R1:W1:Y:S01]  /*18a0*/  SYNCS.PHASECHK.TRANS64.TRYWAIT P2, [UR8+0x20], R2 ;  /* 0x00002002ff0075a7 */ /* 0x0002620008041108 */
[----:B------:R-:W-:Y:S05]  /*18b0*/  @!P0 BRA `(.L_x_26) ;  /* 0x0000000000988947 */ /* 0x000fea0003800000 */
[----:B------:R-:W-:Y:S02]  /*18c0*/  ULEA UR24, UR29, UR4, 0xf ;  /* 0x000000041d187291 */ /* 0x000fe4000f8e78ff */
[----:B------:R-:W-:Y:S02]  /*18d0*/  UIADD3 UR54, UP1, UPT, UR22, 0x80, URZ ;  /* 0x0000008016367890 */ /* 0x000fe4000ff3e0ff */
[----:B------:R-:W-:Y:S02]  /*18e0*/  ULEA UR8, UR29, UR4, 0xe ;  /* 0x000000041d087291 */ /* 0x000fe4000f8e70ff */
[----:B------:R-:W-:Y:S02]  /*18f0*/  UIADD3 UR46, UP0, UPT, UR22, 0x180, URZ ;  /* 0x00000180162e7890 */ /* 0x000fe4000ff1e0ff */
[----:B------:R-:W-:Y:S02]  /*1900*/  USHF.L.U32 UR51, UR30, 0x6, URZ ;  /* 0x000000061e337899 */ /* 0x000fe400080006ff */
[----:B------:R-:W-:-:S02]  /*1910*/  UIADD3.X UR55, UPT, UPT, URZ, UR23, URZ, UP1, !UPT ;  /* 0x00000017ff377290 */ /* 0x000fc40008ffe4ff */
[----:B------:R-:W-:Y:S02]  /*1920*/  UIADD3 UR48, UPT, UPT, UR24, 0x8400, URZ ;  /* 0x0000840018307890 */ /* 0x000fe4000fffe0ff */
[----:B------:R-:W-:Y:S02]  /*1930*/  UIADD3 UR40, UPT, UPT, UR24, 0xa400, URZ ;  /* 0x0000a40018287890 */ /* 0x000fe4000fffe0ff */
[----:B------:R-:W-:Y:S02]  /*1940*/  UIADD3 UR32, UPT, UPT, UR24, 0xc400, URZ ;  /* 0x0000c40018207890 */ /* 0x000fe4000fffe0ff */
[----:B------:R-:W-:Y:S02]  /*1950*/  UIADD3 UR24, UPT, UPT, UR24, 0xe400, URZ ;  /* 0x0000e40018187890 */ /* 0x000fe4000fffe0ff */
[----:B------:R-:W-:Y:S02]  /*1960*/  UIADD3.X UR47, UPT, UPT, URZ, UR23, URZ, UP0, !UPT ;  /* 0x00000017ff2f7290 */ /* 0x000fe400087fe4ff */
[----:B------:R-:W-:-:S02]  /*1970*/  UIADD3 UR16, UPT, UPT, UR8, 0x28400, URZ ;  /* 0x0002840008107890 */ /* 0x000fc4000fffe0ff */
[----:B------:R-:W-:Y:S02]  /*1980*/  UIADD3 UR10, UPT, UPT, UR51, 0x20, URZ ;  /* 0x00000020330a7890 */ /* 0x000fe4000fffe0ff */
[----:B------:R-:W-:Y:S01]  /*1990*/  UIADD3 UR8, UPT, UPT, UR8, 0x2a400, URZ ;  /* 0x0002a40008087890 */ /* 0x000fe2000fffe0ff */
[----:B------:R-:W-:Y:S01]  /*19a0*/  UMOV UR38, 0x0 ;  /* 0x0000000000267882 */ /* 0x000fe20000000000 */
[----:B------:R-:W-:Y:S01]  /*19b0*/  UMOV UR39, 0x10000000 ;  /* 0x1000000000277882 */ /* 0x000fe20000000000 */
[----:B------:R-:W-:Y:S01]  /*19c0*/  UMOV UR41, UR49 ;  /* 0x0000003100297c82 */ /* 0x000fe20008000000 */
[----:B------:R-:W-:Y:S01]  /*19d0*/  UMOV UR44, UR52 ;  /* 0x00000034002c7c82 */ /* 0x000fe20008000000 */
[----:B------:R-:W-:Y:S01]  /*19e0*/  UMOV UR43, UR51 ;  /* 0x00000033002b7c82 */ /* 0x000fe20008000000 */
[----:B------:R-:W-:Y:S01]  /*19f0*/  UMOV UR33, UR49 ;  /* 0x0000003100217c82 */ /* 0x000fe20008000000 */
[----:B------:R-:W-:Y:S01]  /*1a00*/  UMOV UR36, UR52 ;  /* 0x0000003400247c82 */ /* 0x000fe20008000000 */
[----:B------:R-:W-:Y:S01]  /*1a10*/  UMOV UR35, UR51 ;  /* 0x0000003300237c82 */ /* 0x000fe20008000000 */
[----:B------:R1:W-:Y:S01]  /*1a20*/  UTMALDG.3D [UR48], [UR54], desc[UR38] ;  /* 0x00002630360075b4 */ /* 0x0003e20008011000 */
[----:B------:R-:W-:Y:S01]  /*1a30*/  UMOV UR25, UR49 ;  /* 0x0000003100197c82 */ /* 0x000fe20008000000 */
        /* <DEDUP_REMOVED lines=9> */
[----:B------:R1:W-:Y:S01]  /*1ad0*/  UTMALDG.3D [UR32], [UR54], desc[UR38] ;  /* 0x00002620360075b4 */ /* 0x0003e20008011000 */
[----:B------:R1:W-:Y:S01]  /*1ae0*/  UTMALDG.3D [UR24], [UR54], desc[UR38] ;  /* 0x00002618360075b4 */ /* 0x0003e20008011000 */
[----:B------:R1:W-:Y:S01]  /*1af0*/  UTMALDG.3D [UR16], [UR46], desc[UR38] ;  /* 0x000026102e0075b4 */ /* 0x0003e20008011000 */
[----:B------:R1:W-:Y:S01]  /*1b00*/  UTMALDG.3D [UR8], [UR46], desc[UR38] ;  /* 0x000026082e0075b4 */ /* 0x0003e20008011000 */
[----:B------:R-:W-:Y:S01]  /*1b10*/  NOP ;  /* 0x0000000000007918 */ /* 0x000fe20000000000 */
.L_x_26:
[----:B-1----:R-:W-:Y:S05]  /*1b20*/  BSYNC.RECONVERGENT B0 ;  /* 0x0000000000007941 */ /* 0x002fea0003800200 */
.L_x_25:
[----:B------:R-:W-:Y:S01]  /*1b30*/  UIADD3 UR30, UPT, UPT, UR30, 0x1, URZ ;  /* 0x000000011e1e7890 */ /* 0x000fe2000fffe0ff */
[----:B------:R-:W-:Y:S01]  /*1b40*/  UMOV UR29, UR6 ;  /* 0x00000006001d7c82 */ /* 0x000fe20008000000 */
[----:B------:R-:W-:Y:S02]  /*1b50*/  UMOV UR21, UR5 ;  /* 0x0000000500157c82 */ /* 0x000fe40008000000 */
[----:B------:R-:W-:-:S09]  /*1b60*/  UISETP.NE.AND UP0, UPT, UR30, UR5, UPT ;  /* 0x000000051e00728c */ /* 0x000fd2000bf05270 */
[----:B------:R-:W-:Y:S05]  /*1b70*/  BRA.U UP0, `(.L_x_27) ;  /* 0xfffffff900f87547 */ /* 0x000fea000b83ffff */
.L_x_20:
[----:B------:R-:W-:Y:S01]  /*1b80*/  ULEA UR8, UR6, UR4, 0x3 ;  /* 0x0000000406087291 */ /* 0x000fe2000f8e18ff */
[----:B-1----:R-:W-:Y:S01]  /*1b90*/  SHF.L.U32 R2, R15, 0x1f, RZ ;  /* 0x0000001f0f027819 */ /* 0x002fe200000006ff */
[----:B------:R-:W-:Y:S01]  /*1ba0*/  @!P1 SYNCS.ARRIVE.TRANS64.A1T0 RZ, [UR4+0x88], RZ ;  /* 0x000088ffffff99a7 */ /* 0x000fe20008100004 */
[----:B------:R-:W-:-:S06]  /*1bb0*/  UISETP.GT.AND UP0, UPT, UR15, UR14, UPT ;  /* 0x0000000e0f00728c */ /* 0x000fcc000bf04270 */
[----:B------:R1:W1:Y:S03]  /*1bc0*/  SYNCS.PHASECHK.TRANS64.TRYWAIT P1, [UR8+0x20], R2 ;  /* 0x00002002ff0075a7 */ /* 0x0002660008021108 */
[----:B------:R-:W-:Y:S05]  /*1bd0*/  BRA.U !UP0, `(.L_x_28) ;  /* 0x0000000508187547 */ /* 0x000fea000b800000 */
[----:B------:R-:W-:Y:S02]  /*1be0*/  UIADD3 UR29, UPT, UPT, UR7, UR21, URZ ;  /* 0x00000015071d7290 */ /* 0x000fe4000fffe0ff */
[----:B------:R-:W-:Y:S02]  /*1bf0*/  UIADD3 UR42, UPT, UPT, UR50, 0x20, URZ ;  /* 0x00000020322a7890 */ /* 0x000fe4000fffe0ff */
[----:B------:R-:W-:Y:S02]  /*1c00*/  UIADD3 UR34, UPT, UPT, UR50, 0x40, URZ ;  /* 0x0000004032227890 */ /* 0x000fe4000fffe0ff */
[----:B------:R-:W-:Y:S01]  /*1c10*/  UIADD3 UR26, UPT, UPT, UR50, 0x60, URZ ;  /* 0x00000060321a7890 */ /* 0x000fe2000fffe0ff */
[----:B------:R-:W-:-:S11]  /*1c20*/  UMOV UR30, UR6 ;  /* 0x00000006001e7c82 */ /* 0x000fd60008000000 */
.L_x_35:
[----:B------:R-:W-:Y:S01]  /*1c30*/  ULEA UR49, UR30, UR4, 0x3 ;  /* 0x000000041e317291 */ /* 0x000fe2000f8e18ff */
[----:B--2---:R-:W-:Y:S01]  /*1c40*/  @!P5 MOV R3, 0xc000 ;  /* 0x0000c0000003d802 */ /* 0x004fe20000000f00 */
[----:B-1----:R-:W-:Y:S10]  /*1c50*/  @P1 BRA `(.L_x_29) ;  /* 0x00000000000c1947 */ /* 0x002ff40003800000 */
[----:B------:R-:W-:-:S04]  /*1c60*/  SHF.L.U32 R5, R15, 0x1f, RZ ;  /* 0x0000001f0f057819 */ /* 0x000fc800000006ff */
[----:B------:R-:W1:Y:S02]  /*1c70*/  SYNCS.PHASECHK.TRANS64.TRYWAIT P0, [UR49+0x20], R5 ;  /* 0x00002005ff0075a7 */ /* 0x000e640008001131 */
[----:B-1----:R-:W-:Y:S05]  /*1c80*/  @!P0 BRA `(.L_x_30) ;  /* 0x0000006800988947 */ /* 0x002fea0003800000 */
.L_x_29:
[----:B------:R2:W-:Y:S01]  /*1c90*/  @!P5 SYNCS.ARRIVE.TRANS64 RZ, [UR49], R3 ;  /* 0x00000003ffffd9a7 */ /* 0x0005e20008000031 */
[----:B------:R-:W-:Y:S04]  /*1ca0*/  BSSY.RECONVERGENT B0, `(.L_x_31) ;  /* 0x0000003000007945 */ /* 0x000fe80003800200 */
[----:B------:R-:W-:Y:S05]  /*1cb0*/  @P4 BRA `(.L_x_32) ;  /* 0x0000000000044947 */ /* 0x000fea0003800000 */
[----:B------:R-:W-:Y:S05]  /*1cc0*/  BPT.TRAP 0x1 ;  /* 0x000000040000795c */ /* 0x000fea0000300000 */
.L_x_32:
[----:B------:R-:W-:Y:S05]  /*1cd0*/  BSYNC.RECONVERGENT B0 ;  /* 0x0000000000007941 */ /* 0x000fea0003800200 */
.L_x_31:
        /* <DEDUP_REMOVED lines=49> */
.L_x_34:
[----:B-1----:R-:W-:Y:S05]  /*1ff0*/  BSYNC.RECONVERGENT B0 ;  /* 0x0000000000007941 */ /* 0x002fea0003800200 */
.L_x_33:
[----:B------:R-:W-:Y:S01]  /*2000*/  UIADD3 UR21, UPT, UPT, UR21, 0x1, URZ ;  /* 0x0000000115157890 */ /* 0x000fe2000fffe0ff */
[----:B------:R-:W-:-:S03]  /*2010*/  UMOV UR30, UR6 ;  /* 0x00000006001e7c82 */ /* 0x000fc60008000000 */
[----:B------:R-:W-:-:S09]  /*2020*/  UISETP.NE.AND UP0, UPT, UR21, UR29, UPT ;  /* 0x0000001d1500728c */ /* 0x000fd2000bf05270 */
[----:B------:R-:W-:Y:S05]  /*2030*/  BRA.U UP0, `(.L_x_35) ;  /* 0xfffffff900fc7547 */ /* 0x000fea000b83ffff */
.L_x_28:
[----:B-1----:R-:W-:Y:S01]  /*2040*/  LEA R2, R14, UR4, 0x3 ;  /* 0x000000040e027c11 */ /* 0x002fe2000f8e18ff */
[----:B------:R-:W-:Y:S01]  /*2050*/  NOP ;  /* 0x0000000000007918 */ /* 0x000fe20000000000 */
[----:B--2---:R-:W-:Y:S02]  /*2060*/  SHF.L.U32 R3, R12, 0x1f, RZ ;  /* 0x0000001f0c037819 */ /* 0x004fe400000006ff */
[----:B------:R-:W-:Y:S02]  /*2070*/  LEA R4, R14, UR4, 0x4 ;  /* 0x000000040e047c11 */ /* 0x000fe4000f8e20ff */
[----:B------:R-:W1:Y:S02]  /*2080*/  SYNCS.PHASECHK.TRANS64.TRYWAIT P0, [R2+URZ+0x90], R3 ;  /* 0x00009003020075a7 */ /* 0x000e6400080011ff */
[----:B-1----:R-:W-:Y:S05]  /*2090*/  @!P0 BRA `(.L_x_36) ;  /* 0x0000006400ac8947 */ /* 0x002fea0003800000 */
.L_x_138:
[----:B------:R-:W2:Y:S01]  /*20a0*/  LDS.128 R4, [R4+0x120] ;  /* 0x0001200004047984 */ /* 0x000ea20000000c00 */
[----:B---3--:R-:W-:Y:S01]  /*20b0*/  ISETP.GE.AND P0, PT, R26, 0x1, PT ;  /* 0x000000011a00780c */ /* 0x008fe20003f06270 */
[----:B-1----:R-:W-:Y:S01]  /*20c0*/  VIADD R2, R2, 0xa0 ;  /* 0x000000a002027836 */ /* 0x002fe20000000000 */
[----:B------:R-:W-:Y:S01]  /*20d0*/  @!PT LDS RZ, [RZ] ;  /* 0x00000000fffff984 */ /* 0x000fe20000000800 */
[----:B------:R-:W-:Y:S01]  /*20e0*/  @!PT LDS RZ, [RZ] ;  /* 0x00000000fffff984 */ /* 0x000fe20000000800 */
[----:B------:R-:W-:Y:S01]  /*20f0*/  @!PT LDS RZ, [RZ] ;  /* 0x00000000fffff984 */ /* 0x000fe20000000800 */
[----:B------:R-:W-:Y:S01]  /*2100*/  @!PT LDS RZ, [RZ] ;  /* 0x00000000fffff984 */ /* 0x000fe20000000800 */
[----:B------:R1:W-:Y:S06]  /*2110*/  MEMBAR.ALL.CTA ;  /* 0x0000000000007992 */ /* 0x0003ec0000008000 */
[----:B-1----:R-:W1:Y:S01]  /*2120*/  FENCE.VIEW.ASYNC.S ;  /* 0x00000000000073c6 */ /* 0x002e620000000000 */
[----:B------:R-:W-:-:S04]  /*2130*/  PRMT R2, RZ, 0x654, R2 ;  /* 0x00000654ff027816 */ /* 0x000fc80000000002 */
[----:B-1----:R1:W-:Y:S01]  /*2140*/  SYNCS.ARRIVE.TRANS64.RED.A1T0 RZ, [R2+URZ], RZ ;  /* 0x000000ff02ff79a7 */ /* 0x0023e200081004ff */
[----:B--2---:R-:W-:-:S13]  /*2150*/  LOP3.LUT P2, RZ, R6, 0x1, RZ, 0xc0, !PT ;  /* 0x0000000106ff7812 */ /* 0x004fda000784c0ff */
[----:B------:R-:W-:Y:S01]  /*2160*/  @P2 SHF.R.U32.HI R3, RZ, 0x10, R5 ;  /* 0x00000010ff032819 */ /* 0x000fe20000011605 */
[----:B------:R-:W-:Y:S01]  /*2170*/  VOTEU.ANY UP0, P2 ;  /* 0x0000000000ff7886 */ /* 0x000fe20001000100 */
[----:B------:R-:W-:Y:S02]  /*2180*/  @P2 MOV R13, R4 ;  /* 0x00000004000d2202 */ /* 0x000fe40000000f00 */
[----:B------:R-:W-:Y:S02]  /*2190*/  @P2 R2UR.BROADCAST UR8, R3 ;  /* 0x00000000030822ca */ /* 0x000fe400008e0000 */
[----:B------:R-:W-:-:S11]  /*21a0*/  @P2 LOP3.LUT R11, R5, 0xffff, RZ, 0xc0, !PT ;  /* 0x0000ffff050b2812 */ /* 0x000fd600078ec0ff */
[----:B------:R-:W-:Y:S01]  /*21b0*/  @UP0 UMOV UR52, UR8 ;  /* 0x0000000800340c82 */ /* 0x000fe20008000000 */
[----:B-1----:R-:W-:Y:S05]  /*21c0*/  @!P0 BRA `(.L_x_37) ;  /* 0x0000000000b88947 */ /* 0x002fea0003800000 */
[----:B------:R-:W4:Y:S01]  /*21d0*/  LDC.64 R4, c[0x0][0xb18] ;  /* 0x0002c600ff047b82 */ /* 0x000f220000000a00 */
[----:B------:R-:W-:-:S07]  /*21e0*/  ISETP.NE.AND P3, PT, R26, 0x1, PT ;  /* 0x000000011a00780c */ /* 0x000fce0003f65270 */
[----:B------:R-:W1:Y:S08]  /*21f0*/  LDC.64 R6, c[0x0][0xb10] ;  /* 0x0002c400ff067b82 */ /* 0x000e700000000a00 */
[----:B------:R-:W2:Y:S08]  /*2200*/  LDC R16, c[0x0][0xb20] ;  /* 0x0002c800ff107b82 */ /* 0x000eb00000000800 */
[----:B------:R-:W3:Y:S01]  /*2210*/  LDC R18, c[0x0][0xb0c] ;  /* 0x0002c300ff127b82 */ /* 0x000ee20000000800 */
[----:B----4-:R-:W-:Y:S01]  /*2220*/  IMAD.HI.U32 R17, R0, R5, RZ ;  /* 0x0000000500117227 */ /* 0x010fe200078e00ff */
[----:B------:R-:W-:-:S03]  /*2230*/  ISETP.NE.AND P0, PT, R4, 0x1, PT ;  /* 0x000000010400780c */ /* 0x000fc60003f05270 */
[----:B------:R-:W-:-:S03]  /*2240*/  IMAD.HI.U32 R5, R11, R5, RZ ;  /* 0x000000050b057227 */ /* 0x000fc600078e00ff */
[----:B------:R-:W4:Y:S01]  /*2250*/  LDC.64 R2, c[0x0][0xb28] ;  /* 0x0002ca00ff027b82 */ /* 0x000f220000000a00 */
[----:B-1----:R-:W-:-:S04]  /*2260*/  IMAD.HI.U32 R20, R9, R6, RZ ;  /* 0x0000000609147227 */ /* 0x002fc800078e00ff */
[----:B------:R-:W-:Y:S01]  /*2270*/  IMAD.HI.U32 R22, R13, R6, RZ ;  /* 0x000000060d167227 */ /* 0x000fe200078e00ff */
[----:B------:R-:W-:Y:S02]  /*2280*/  SHF.R.U32.HI R20, RZ, R7, R20 ;  /* 0x00000007ff147219 */ /* 0x000fe40000011614 */
[-C--:B--2---:R-:W-:Y:S02]  /*2290*/  SHF.R.U32.HI R17, RZ, R16.reuse, R17 ;  /* 0x00000010ff117219 */ /* 0x084fe40000011611 */
[----:B------:R-:W-:Y:S02]  /*22a0*/  SHF.R.U32.HI R16, RZ, R16, R5 ;  /* 0x00000010ff107219 */ /* 0x000fe40000011605 */
[----:B------:R-:W-:Y:S02]  /*22b0*/  SEL R17, R0, R17, !P0 ;  /* 0x0000001100117207 */ /* 0x000fe40004000000 */
[----:B------:R-:W-:Y:S02]  /*22c0*/  SHF.R.U32.HI R22, RZ, R7, R22 ;  /* 0x00000007ff167219 */ /* 0x000fe40000011616 */
[----:B---3--:R-:W-:-:S02]  /*22d0*/  ISETP.NE.AND P1, PT, R18, 0x1, PT ;  /* 0x000000011200780c */ /* 0x008fc40003f25270 */
[----:B------:R-:W-:Y:S02]  /*22e0*/  SEL R5, R11, R16, !P0 ;  /* 0x000000100b057207 */ /* 0x000fe40004000000 */
[----:B------:R-:W-:Y:S02]  /*22f0*/  SEL R19, R9, R20, !P1 ;  /* 0x0000001409137207 */ /* 0x000fe40004800000 */
[----:B------:R-:W-:Y:S01]  /*2300*/  SEL R7, R13, R22, !P1 ;  /* 0x000000160d077207 */ /* 0x000fe20004800000 */
[----:B----4-:R-:W-:-:S04]  /*2310*/  IMAD.HI.U32 R20, R17, R2, RZ ;  /* 0x0000000211147227 */ /* 0x010fc800078e00ff */
[----:B------:R-:W-:Y:S01]  /*2320*/  IMAD.HI.U32 R6, R19, R2, RZ ;  /* 0x0000000213067227 */ /* 0x000fe200078e00ff */
[----:B------:R-:W-:-:S04]  /*2330*/  @P3 SHF.R.U32.HI R17, RZ, R3, R20 ;  /* 0x00000003ff113219 */ /* 0x000fc80000011614 */
        /* <DEDUP_REMOVED lines=8> */
[----:B------:R-:W-:-:S04]  /*23c0*/  @!P0 IMAD.HI.U32 R16, R7, R2, RZ ;  /* 0x0000000207108227 */ /* 0x000fc800078e00ff */
[----:B------:R-:W-:Y:S01]  /*23d0*/  IMAD.MOV R2, RZ, RZ, -R6 ;  /* 0x000000ffff027224 */ /* 0x000fe200078e0a06 */
[----:B------:R-:W-:-:S03]  /*23e0*/  @!P0 SHF.R.U32.HI R16, RZ, R3, R16 ;  /* 0x00000003ff108219 */ /* 0x000fc60000011610 */
[----:B------:R-:W-:Y:S01]  /*23f0*/  IMAD R2, R26, R2, R5 ;  /* 0x000000021a027224 */ /* 0x000fe200078e0205 */
[----:B------:R-:W-:Y:S02]  /*2400*/  @!P0 SEL R3, R7, R16, !P3 ;  /* 0x0000001007038207 */ /* 0x000fe40005800000 */
[----:B------:R-:W-:-:S03]  /*2410*/  IADD3 R16, PT, PT, -R5, RZ, RZ ;  /* 0x000000ff05107210 */ /* 0x000fc60007ffe1ff */
[--C-:B------:R-:W-:Y:S02]  /*2420*/  @!P0 IMAD.IADD R6, R6, 0x1, -R3.reuse ;  /* 0x0000000106068824 */ /* 0x100fe400078e0a03 */
[----:B------:R-:W-:Y:S01]  /*2430*/  @!P0 IMAD R3, R2, R19, R3 ;  /* 0x0000001302038224 */ /* 0x000fe200078e0203 */
[----:B------:R-:W-:Y:S01]  /*2440*/  IADD3 R2, PT, PT, -R7, RZ, RZ ;  /* 0x000000ff07027210 */ /* 0x000fe20007ffe1ff */
[----:B------:R-:W-:Y:S02]  /*2450*/  @!P0 IMAD R5, R26, R6, R7 ;  /* 0x000000061a058224 */ /* 0x000fe400078e0207 */
[----:B------:R-:W-:Y:S02]  /*2460*/  IMAD R11, R4, R16, R11 ;  /* 0x00000010040b7224 */ /* 0x000fe400078e020b */
[----:B------:R-:W-:Y:S02]  /*2470*/  @!P0 IMAD.MOV.U32 R7, RZ, RZ, R3 ;  /* 0x000000ffff078224 */ /* 0x000fe400078e0003 */
[----:B------:R-:W-:-:S02]  /*2480*/  IMAD R2, R18, R2, R13 ;  /* 0x0000000212027224 */ /* 0x000fc400078e020d */
[----:B------:R-:W-:Y:S02]  /*2490*/  IMAD R11, R5, R4, R11 ;  /* 0x00000004050b7224 */ /* 0x000fe400078e020b */
[----:B------:R-:W-:Y:S02]  /*24a0*/  IMAD R13, R7, R18, R2 ;  /* 0x00000012070d7224 */ /* 0x000fe400078e0202 */
.L_x_37:
[----:B------:R-:W1:Y:S02]  /*24b0*/  LDCU UR8, c[0x0][0xb30] ;  /* 0x00016600ff0877ac */ /* 0x000e640008000800 */
[----:B-1----:R-:W-:-:S09]  /*24c0*/  UISETP.NE.AND UP0, UPT, UR8, 0x1, UPT ;  /* 0x000000010800788c */ /* 0x002fd2000bf05270 */
[----:B------:R-:W-:Y:S05]  /*24d0*/  BRA.U UP0, `(.L_x_38) ;  /* 0x0000000100407547 */ /* 0x000fea000b800000 */
[----:B------:R-:W1:Y:S08]  /*24e0*/  LDC.64 R4, c[0x0][0xb10] ;  /* 0x0002c400ff047b82 */ /* 0x000e700000000a00 */
[----:B------:R-:W2:Y:S08]  /*24f0*/  LDC.64 R2, c[0x0][0xb18] ;  /* 0x0002c600ff027b82 */ /* 0x000eb00000000a00 */
[----:B------:R-:W3:Y:S08]  /*2500*/  LDC R6, c[0x0][0xb20] ;  /* 0x0002c800ff067b82 */ /* 0x000ef00000000800 */
[----:B------:R-:W4:Y:S01]  /*2510*/  LDC R16, c[0x0][0xb0c] ;  /* 0x0002c300ff107b82 */ /* 0x000f220000000800 */
[----:B-1----:R-:W-:-:S05]  /*2520*/  IMAD.HI.U32 R4, R13, R4, RZ ;  /* 0x000000040d047227 */ /* 0x002fca00078e00ff */
[----:B------:R-:W-:Y:S01]  /*2530*/  SHF.R.U32.HI R4, RZ, R5, R4 ;  /* 0x00000005ff047219 */ /* 0x000fe20000011604 */
[----:B--2---:R-:W-:Y:S01]  /*2540*/  IMAD.HI.U32 R3, R11, R3, RZ ;  /* 0x000000030b037227 */ /* 0x004fe200078e00ff */
[----:B------:R-:W-:-:S04]  /*2550*/  ISETP.NE.AND P0, PT, R2, 0x1, PT ;  /* 0x000000010200780c */ /* 0x000fc80003f05270 */
[----:B---3--:R-:W-:-:S04]  /*2560*/  SHF.R.U32.HI R6, RZ, R6, R3 ;  /* 0x00000006ff067219 */ /* 0x008fc80000011603 */
[----:B------:R-:W-:Y:S02]  /*2570*/  SEL R3, R11, R6, !P0 ;  /* 0x000000060b037207 */ /* 0x000fe40004000000 */
[----:B----4-:R-:W-:-:S04]  /*2580*/  ISETP.NE.AND P1, PT, R16, 0x1, PT ;  /* 0x000000011000780c */ /* 0x010fc80003f25270 */
[----:B------:R-:W-:-:S05]  /*2590*/  SEL R4, R13, R4, !P1 ;  /* 0x000000040d047207 */ /* 0x000fca0004800000 */
[----:B------:R-:W-:Y:S02]  /*25a0*/  IMAD.IADD R5, R3, 0x1, -R4 ;  /* 0x0000000103057824 */ /* 0x000fe400078e0a04 */
[----:B------:R-:W-:Y:S02]  /*25b0*/  IMAD.IADD R3, R4, 0x1, -R3 ;  /* 0x0000000104037824 */ /* 0x000fe400078e0a03 */
[----:B------:R-:W-:Y:S02]  /*25c0*/  IMAD R13, R5, R16, R13 ;  /* 0x00000010050d7224 */ /* 0x000fe400078e020d */
[----:B------:R-:W-:-:S07]  /*25d0*/  IMAD R11, R3, R2, R11 ;  /* 0x00000002030b7224 */ /* 0x000fce00078e020b */
.L_x_38:
[----:B------:R-:W-:Y:S01]  /*25e0*/  VIADD R14, R14, 0x1 ;  /* 0x000000010e0e7836 */ /* 0x000fe20000000000 */
[----:B------:R-:W-:Y:S01]  /*25f0*/  PLOP3.LUT P1, PT, PT, PT, PT, 0x80, 0x8 ;  /* 0x000000000008781c */ /* 0x000fe20003f2f070 */
[----:B------:R-:W-:Y:S02]  /*2600*/  IMAD.IADD R21, R13, 0x1, R68 ;  /* 0x000000010d157824 */ /* 0x000fe400078e0244 */
[----:B------:R-:W-:Y:S01]  /*2610*/  IMAD.IADD R20, R11, 0x1, R66 ;  /* 0x000000010b147824 */ /* 0x000fe200078e0242 */
[----:B------:R-:W-:-:S04]  /*2620*/  ISETP.NE.AND P0, PT, R14, 0x2, PT ;  /* 0x000000020e00780c */ /* 0x000fc80003f05270 */
[----:B------:R-:W-:Y:S02]  /*2630*/  SEL R3, RZ, 0x1, P0 ;  /* 0x00000001ff037807 */ /* 0x000fe40000000000 */
[----:B------:R-:W-:Y:S02]  /*2640*/  SEL R14, R14, RZ, P0 ;  /* 0x000000ff0e0e7207 */ /* 0x000fe40000000000 */
[----:B------:R-:W-:Y:S01]  /*2650*/  LOP3.LUT R12, R12, R3, RZ, 0x3c, !PT ;  /* 0x000000030c0c7212 */ /* 0x000fe200078e3cff */
[----:B------:R-:W-:Y:S06]  /*2660*/  @P2 BRA `(.L_x_39) ;  /* 0xffffffec00b82947 */ /* 0x000fec000383ffff */
[----:B------:R-:W-:Y:S01]  /*2670*/  UIADD3 UR4, UPT, UPT, UR4, 0x20, URZ ;  /* 0x0000002004047890 */ /* 0x000fe2000fffe0ff */
[----:B------:R-:W-:-:S03]  /*2680*/  SHF.L.U32 R3, R15, 0x1f, RZ ;  /* 0x0000001f0f037819 */ /* 0x000fc600000006ff */
[----:B------:R-:W-:-:S09]  /*2690*/  ULEA UR5, UR6, UR4, 0x3 ;  /* 0x0000000406057291 */ /* 0x000fd2000f8e18ff */
[----:B------:R-:W1:Y:S02]  /*26a0*/  SYNCS.PHASECHK.TRANS64.TRYWAIT P0, [UR5], R3 ;  /* 0x00000003ff0075a7 */ /* 0x000e640008001105 */
[----:B-1----:R-:W-:Y:S05]  /*26b0*/  @!P0 BRA `(.L_x_40) ;  /* 0x0000006000388947 */ /* 0x002fea0003800000 */
.L_x_140:
[----:B------:R-:W-:-:S04]  /*26c0*/  UIADD3 UR6, UPT, UPT, UR6, 0x1, URZ ;  /* 0x0000000106067890 */ /* 0x000fc8000fffe0ff */
[----:B------:R-:W-:-:S04]  /*26d0*/  UISETP.NE.AND UP0, UPT, UR6, 0x4, UPT ;  /* 0x000000040600788c */ /* 0x000fc8000bf05270 */
[----:B------:R-:W-:Y:S02]  /*26e0*/  USEL UR7, URZ, 0x1, UP0 ;  /* 0x00000001ff077887 */ /* 0x000fe40008000000 */
[----:B------:R-:W-:-:S04]  /*26f0*/  USEL UR6, UR6, URZ, UP0 ;  /* 0x000000ff06067287 */ /* 0x000fc80008000000 */
[----:B------:R-:W-:Y:S01]  /*2700*/  ULEA UR5, UR6, UR4, 0x3 ;  /* 0x0000000406057291 */ /* 0x000fe2000f8e18ff */
[----:B------:R-:W-:-:S04]  /*2710*/  LOP3.LUT R2, R15, UR7, RZ, 0x3c, !PT ;  /* 0x000000070f027c12 */ /* 0x000fc8000f8e3cff */
[----:B-1----:R-:W-:-:S04]  /*2720*/  SHF.L.U32 R3, R2, 0x1f, RZ ;  /* 0x0000001f02037819 */ /* 0x002fc800000006ff */
[----:B------:R-:W1:Y:S02]  /*2730*/  SYNCS.PHASECHK.TRANS64.TRYWAIT P0, [UR5], R3 ;  /* 0x00000003ff0075a7 */ /* 0x000e640008001105 */
[----:B-1----:R-:W-:Y:S05]  /*2740*/  @!P0 BRA `(.L_x_41) ;  /* 0x00000060002c8947 */ /* 0x002fea0003800000 */
.L_x_142:
        /* <DEDUP_REMOVED lines=9> */
.L_x_144:
[----:B------:R-:W-:-:S04]  /*27e0*/  UIADD3 UR6, UPT, UPT, UR6, 0x1, URZ ;  /* 0x0000000106067890 */ /* 0x000fc8000fffe0ff */
[----:B------:R-:W-:-:S04]  /*27f0*/  UISETP.NE.AND UP0, UPT, UR6, 0x4, UPT ;  /* 0x000000040600788c */ /* 0x000fc8000bf05270 */
[----:B------:R-:W-:Y:S02]  /*2800*/  USEL UR5, URZ, 0x1, UP0 ;  /* 0x00000001ff057887 */ /* 0x000fe40008000000 */
[----:B------:R-:W-:-:S04]  /*2810*/  USEL UR6, UR6, URZ, UP0 ;  /* 0x000000ff06067287 */ /* 0x000fc80008000000 */
[----:B------:R-:W-:Y:S01]  /*2820*/  ULEA UR6, UR6, UR4, 0x3 ;  /* 0x0000000406067291 */ /* 0x000fe2000f8e18ff */
[----:B-1----:R-:W-:-:S04]  /*2830*/  LOP3.LUT R3, R2, UR5, RZ, 0x3c, !PT ;  /* 0x0000000502037c12 */ /* 0x002fc8000f8e3cff */
[----:B------:R-:W-:Y:S01]  /*2840*/  SHF.L.U32 R3, R3, 0x1f, RZ ;  /* 0x0000001f03037819 */ /* 0x000fe200000006ff */
[----:B----4-:R-:W-:-:S07]  /*2850*/  IMAD.U32 R0, RZ, RZ, UR6 ;  /* 0x00000006ff007e24 */ /* 0x010fce000f8e00ff */
.L_x_43:
[----:B-1----:R1:W2:Y:S02]  /*2860*/  SYNCS.PHASECHK.TRANS64.TRYWAIT P0, [R0+URZ], R3 ;  /* 0x00000003000075a7 */ /* 0x0022a400080011ff */
[----:B--2---:R-:W-:Y:S05]  /*2870*/  @!P0 NANOSLEEP.SYNCS 0x989680 ;  /* 0x009896800000895d */ /* 0x004fea0003900000 */
[----:B------:R-:W2:Y:S02]  /*2880*/  @!P0 SYNCS.PHASECHK.TRANS64 P0, [R0+URZ], R3 ;  /* 0x00000003000085a7 */ /* 0x000ea400080010ff */
[----:B--2---:R-:W-:Y:S05]  /*2890*/  @P0 EXIT ;  /* 0x000000000000094d */ /* 0x004fea0003800000 */
[----:B------:R-:W-:Y:S05]  /*28a0*/  BRA `(.L_x_43) ;  /* 0xfffffffc00ec7947 */ /* 0x000fea000383ffff */
.L_x_17:
[----:B------:R-:W-:-:S04]  /*28b0*/  UISETP.NE.AND UP1, UPT, UR37, URZ, UPT ;  /* 0x000000ff2500728c */ /* 0x000fc8000bf25270 */
[----:B------:R-:W-:-:S09]  /*28c0*/  UISETP.NE.OR UP1, UPT, UR8, 0x1, UP1 ;  /* 0x000000010800788c */ /* 0x000fd20008f25670 */
[----:B------:R-:W-:Y:S05]  /*28d0*/  BRA.U UP1, `(.L_x_44) ;  /* 0x0000000501487547 */ /* 0x000fea000b800000 */
[----:B------:R-:W-:Y:S01]  /*28e0*/  ISETP.NE.AND P2, PT, R2, RZ, PT ;  /* 0x000000ff0200720c */ /* 0x000fe20003f45270 */
[----:B------:R-:W-:Y:S01]  /*28f0*/  IMAD.MOV.U32 R12, RZ, RZ, 0x1 ;  /* 0x00000001ff0c7424 */ /* 0x000fe200078e00ff */
[----:B------:R-:W-:Y:S02]  /*2900*/  CS2R R10, SRZ ;  /* 0x00000000000a7805 */ /* 0x000fe4000001ff00 */
[----:B------:R-:W-:Y:S01]  /*2910*/  CS2R R8, SRZ ;  /* 0x0000000000087805 */ /* 0x000fe2000001ff00 */
[----:B------:R-:W-:Y:S01]  /*2920*/  UMOV UR4, 0x400 ;  /* 0x0000040000047882 */ /* 0x000fe20000000000 */
[----:B------:R-:W-:Y:S01]  /*2930*/  UMOV UR6, URZ ;  /* 0x000000ff00067c82 */ /* 0x000fe20008000000 */
[----:B------:R-:W-:-:S12]  /*2940*/  ULEA UR37, UR37, UR4, 0x18 ;  /* 0x0000000425257291 */ /* 0x000fd8000f8ec0ff */
.L_x_48:
[----:B------:R-:W-:Y:S02]  /*2950*/  LEA R0, R8, UR37, 0x3 ;  /* 0x0000002508007c11 */ /* 0x000fe4000f8e18ff */
[----:B------:R-:W-:-:S03]  /*2960*/  SHF.L.U32 R5, R9, 0x1f, RZ ;  /* 0x0000001f09057819 */ /* 0x000fc600000006ff */
[----:B------:R-:W-:Y:S01]  /*2970*/  VIADD R4, R0, 0x100 ;  /* 0x0000010000047836 */ /* 0x000fe20000000000 */
[----:B------:R-:W1:Y:S02]  /*2980*/  SYNCS.PHASECHK.TRANS64.TRYWAIT P0, [R0+URZ+0xf0], R5 ;  /* 0x0000f005000075a7 */ /* 0x000e6400080011ff */
[----:B-1----:R-:W-:Y:S05]  /*2990*/  @!P0 BRA `(.L_x_45) ;  /* 0x0000005c00c88947 */ /* 0x002fea0003800000 */
.L_x_145:
[----:B------:R-:W-:Y:S01]  /*29a0*/  ULEA UR5, UR6, UR37, 0x3 ;  /* 0x0000002506057291 */ /* 0x000fe2000f8e18ff */
[----:B------:R-:W-:Y:S02]  /*29b0*/  PRMT R4, RZ, 0x654, R4 ;  /* 0x00000654ff047816 */ /* 0x000fe40000000004 */
[----:B-1----:R-:W-:Y:S01]  /*29c0*/  SHF.L.U32 R5, R12, 0x1f, RZ ;  /* 0x0000001f0c057819 */ /* 0x002fe200000006ff */
[----:B------:R-:W-:Y:S01]  /*29d0*/  UIADD3 UR4, UPT, UPT, UR5, 0x90, URZ ;  /* 0x0000009005047890 */ /* 0x000fe2000fffe0ff */
[----:B------:R1:W-:Y:S05]  /*29e0*/  SYNCS.ARRIVE.TRANS64.RED.A1T0 RZ, [R4+URZ], RZ ;  /* 0x000000ff04ff79a7 */ /* 0x0003ea00081004ff */
[----:B------:R-:W-:Y:S01]  /*29f0*/  IMAD.U32 R7, RZ, RZ, UR4 ;  /* 0x00000004ff077e24 */ /* 0x000fe2000f8e00ff */
[----:B------:R-:W2:Y:S04]  /*2a00*/  SYNCS.PHASECHK.TRANS64.TRYWAIT P0, [UR5+0xa0], R5 ;  /* 0x0000a005ff0075a7 */ /* 0x000ea80008001105 */
[----:B------:R-:W-:Y:S01]  /*2a10*/  PRMT R6, R2, 0x654, R7 ;  /* 0x0000065402067816 */ /* 0x000fe20000000007 */
[----:B-1----:R-:W-:Y:S01]  /*2a20*/  @!P2 IMAD.MOV.U32 R4, RZ, RZ, 0x10 ;  /* 0x00000010ff04a424 */ /* 0x002fe200078e00ff */
[----:B--2---:R-:W-:Y:S06]  /*2a30*/  @!P0 BRA `(.L_x_46) ;  /* 0x0000005c00b48947 */ /* 0x004fec0003800000 */
.L_x_147:
[----:B------:R-:W-:Y:S01]  /*2a40*/  ULEA UR4, UR6, UR37, 0x4 ;  /* 0x0000002506047291 */ /* 0x000fe2000f8e20ff */
[----:B------:R-:W-:Y:S01]  /*2a50*/  SEL R3, R6, R3, !P2 ;  /* 0x0000000306037207 */ /* 0x000fe20005000000 */
[----:B------:R-:W-:Y:S01]  /*2a60*/  UIADD3 UR5, UPT, UPT, UR5, 0x90, URZ ;  /* 0x0000009005057890 */ /* 0x000fe2000fffe0ff */
[----:B-1----:R-:W-:Y:S01]  /*2a70*/  LEA R0, R11, UR37, 0x3 ;  /* 0x000000250b007c11 */ /* 0x002fe2000f8e18ff */
[----:B------:R-:W-:Y:S01]  /*2a80*/  UIADD3 UR4, UPT, UPT, UR4, 0x120, URZ ;  /* 0x0000012004047890 */ /* 0x000fe2000fffe0ff */
[----:B------:R-:W-:Y:S01]  /*2a90*/  SHF.L.U32 R5, R10, 0x1f, RZ ;  /* 0x0000001f0a057819 */ /* 0x000fe200000006ff */
[----:B------:R1:W-:Y:S01]  /*2aa0*/  @!P2 SYNCS.ARRIVE.TRANS64.RED RZ, [R3+URZ], R4 ;  /* 0x0000000403ffa9a7 */ /* 0x0003e200080004ff */
[----:B------:R-:W-:Y:S01]  /*2ab0*/  UIADD3 UR6, UPT, UPT, UR6, 0x1, URZ ;  /* 0x0000000106067890 */ /* 0x000fe2000fffe0ff */
[----:B------:R-:W-:-:S03]  /*2ac0*/  VIADD R8, R8, 0x1 ;  /* 0x0000000108087836 */ /* 0x000fc60000000000 */
[----:B------:R-:W-:Y:S02]  /*2ad0*/  UISETP.NE.AND UP0, UPT, UR6, 0x2, UPT ;  /* 0x000000020600788c */ /* 0x000fe4000bf05270 */
[----:B------:R-:W-:Y:S06]  /*2ae0*/  UGETNEXTWORKID.BROADCAST [UR4], [UR5] ;  /* 0x00000000040073ca */ /* 0x000fec0008000100 */
[----:B------:R-:W-:Y:S01]  /*2af0*/  USEL UR4, URZ, 0x1, UP0 ;  /* 0x00000001ff047887 */ /* 0x000fe20008000000 */
[----:B------:R-:W-:Y:S01]  /*2b00*/  ISETP.NE.AND P0, PT, R8, 0x2, PT ;  /* 0x000000020800780c */ /* 0x000fe20003f05270 */
[----:B------:R-:W-:Y:S01]  /*2b10*/  USEL UR6, UR6, URZ, UP0 ;  /* 0x000000ff06067287 */ /* 0x000fe20008000000 */
[----:B------:R-:W2:Y:S03]  /*2b20*/  SYNCS.PHASECHK.TRANS64.TRYWAIT P1, [R0+URZ+0x90], R5 ;  /* 0x00009005000075a7 */ /* 0x000ea600080211ff */
[----:B------:R-:W-:Y:S01]  /*2b30*/  LOP3.LUT R12, R12, UR4, RZ, 0x3c, !PT ;  /* 0x000000040c0c7c12 */ /* 0x000fe2000f8e3cff */
[----:B-12---:R-:W-:Y:S07]  /*2b40*/  @!P1 BRA `(.L_x_47) ;  /* 0x0000005c00889947 */ /* 0x006fee0003800000 */
.L_x_148:
[C---:B------:R-:W-:Y:S01]  /*2b50*/  LEA R4, R11.reuse, UR37, 0x4 ;  /* 0x000000250b047c11 */ /* 0x040fe2000f8e20ff */
[----:B-1----:R-:W-:Y:S01]  /*2b60*/  VIADD R0, R0, 0xa0 ;  /* 0x000000a000007836 */ /* 0x002fe20000000000 */
[----:B------:R-:W-:Y:S01]  /*2b70*/  SEL R8, R8, RZ, P0 ;  /* 0x000000ff08087207 */ /* 0x000fe20000000000 */
[----:B------:R-:W-:-:S03]  /*2b80*/  VIADD R11, R11, 0x1 ;  /* 0x000000010b0b7836 */ /* 0x000fc60000000000 */
[----:B------:R-:W1:Y:S01]  /*2b90*/  LDS.128 R4, [R4+0x120] ;  /* 0x0001200004047984 */ /* 0x000e620000000c00 */
[----:B------:R-:W-:Y:S02]  /*2ba0*/  PRMT R0, RZ, 0x654, R0 ;  /* 0x00000654ff007816 */ /* 0x000fe40000000000 */
[C---:B------:R-:W-:Y:S01]  /*2bb0*/  ISETP.NE.AND P1, PT, R11.reuse, 0x2, PT ;  /* 0x000000020b00780c */ /* 0x040fe20003f25270 */
[----:B------:R-:W-:Y:S01]  /*2bc0*/  @!PT LDS RZ, [RZ] ;  /* 0x00000000fffff984 */ /* 0x000fe20000000800 */
[----:B------:R-:W-:Y:S01]  /*2bd0*/  @!PT LDS RZ, [RZ] ;  /* 0x00000000fffff984 */ /* 0x000fe20000000800 */
[----:B------:R-:W-:Y:S01]  /*2be0*/  @!PT LDS RZ, [RZ] ;  /* 0x00000000fffff984 */ /* 0x000fe20000000800 */
[----:B------:R-:W-:Y:S01]  /*2bf0*/  @!PT LDS RZ, [RZ] ;  /* 0x00000000fffff984 */ /* 0x000fe20000000800 */
[----:B------:R2:W-:Y:S06]  /*2c00*/  MEMBAR.ALL.CTA ;  /* 0x0000000000007992 */ /* 0x0005ec0000008000 */
[----:B--2---:R-:W2:Y:S01]  /*2c10*/  FENCE.VIEW.ASYNC.S ;  /* 0x00000000000073c6 */ /* 0x004ea20000000000 */
[----:B------:R-:W-:Y:S01]  /*2c20*/  SEL R11, R11, RZ, P1 ;  /* 0x000000ff0b0b7207 */ /* 0x000fe20000800000 */
[----:B--2---:R2:W-:Y:S01]  /*2c30*/  SYNCS.ARRIVE.TRANS64.RED.A1T0 RZ, [R0+URZ], RZ ;  /* 0x000000ff00ff79a7 */ /* 0x0045e200081004ff */
[----:B-1----:R-:W-:-:S02]  /*2c40*/  LOP3.LUT P3, RZ, R6, 0x1, RZ, 0xc0, !PT ;  /* 0x0000000106ff7812 */ /* 0x002fc4000786c0ff */
[----:B------:R-:W-:-:S04]  /*2c50*/  SEL R5, RZ, 0x1, P1 ;  /* 0x00000001ff057807 */ /* 0x000fc80000800000 */
[----:B------:R-:W-:Y:S02]  /*2c60*/  LOP3.LUT R10, R10, R5, RZ, 0x3c, !PT ;  /* 0x000000050a0a7212 */ /* 0x000fe400078e3cff */
[----:B--2---:R-:W-:-:S04]  /*2c70*/  SEL R0, RZ, 0x1, P0 ;  /* 0x00000001ff007807 */ /* 0x004fc80000000000 */
[----:B------:R-:W-:Y:S01]  /*2c80*/  LOP3.LUT R9, R9, R0, RZ, 0x3c, !PT ;  /* 0x0000000009097212 */ /* 0x000fe200078e3cff */
[----:B------:R-:W-:Y:S06]  /*2c90*/  @P3 BRA `(.L_x_48) ;  /* 0xfffffffc002c3947 */ /* 0x000fec000383ffff */
[----:B------:R-:W-:Y:S01]  /*2ca0*/  ULEA UR5, UR6, UR37, 0x3 ;  /* 0x0000002506057291 */ /* 0x000fe2000f8e18ff */
[----:B------:R-:W-:-:S08]  /*2cb0*/  SHF.L.U32 R3, R12, 0x1f, RZ ;  /* 0x0000001f0c037819 */ /* 0x000fd000000006ff */
[----:B------:R-:W1:Y:S02]  /*2cc0*/  SYNCS.PHASECHK.TRANS64 P0, [UR5+0xa0], R3 ;  /* 0x0000a003ff0075a7 */ /* 0x000e640008001005 */
[----:B-1----:R-:W-:Y:S05]  /*2cd0*/  @P0 BRA `(.L_x_49) ;  /* 0x0000000000080947 */ /* 0x002fea0003800000 */
[----:B------:R-:W1:Y:S02]  /*2ce0*/  SYNCS.PHASECHK.TRANS64.TRYWAIT P0, [UR5+0xa0], R3 ;  /* 0x0000a003ff0075a7 */ /* 0x000e640008001105 */
[----:B-1----:R-:W-:Y:S05]  /*2cf0*/  @!P0 BRA `(.L_x_50) ;  /* 0x0000005c00308947 */ /* 0x002fea0003800000 */
.L_x_49:
[----:B------:R-:W-:-:S04]  /*2d00*/  UIADD3 UR4, UPT, UPT, UR6, 0x1, URZ ;  /* 0x0000000106047890 */ /* 0x000fc8000fffe0ff */
[----:B------:R-:W-:-:S04]  /*2d10*/  UISETP.NE.AND UP0, UPT, UR4, 0x2, UPT ;  /* 0x000000020400788c */ /* 0x000fc8000bf05270 */
[----:B------:R-:W-:Y:S02]  /*2d20*/  USEL UR7, URZ, 0x1, UP0 ;  /* 0x00000001ff077887 */ /* 0x000fe40008000000 */
[----:B------:R-:W-:-:S04]  /*2d30*/  USEL UR4, UR4, URZ, UP0 ;  /* 0x000000ff04047287 */ /* 0x000fc80008000000 */
[----:B------:R-:W-:Y:S01]  /*2d40*/  ULEA UR4, UR4, UR37, 0x3 ;  /* 0x0000002504047291 */ /* 0x000fe2000f8e18ff */
[----:B-1----:R-:W-:-:S04]  /*2d50*/  LOP3.LUT R3, R12, UR7, RZ, 0x3c, !PT ;  /* 0x000000070c037c12 */ /* 0x002fc8000f8e3cff */
[----:B------:R-:W-:-:S04]  /*2d60*/  SHF.L.U32 R0, R3, 0x1f, RZ ;  /* 0x0000001f03007819 */ /* 0x000fc800000006ff */
[----:B------:R-:W1:Y:S02]  /*2d70*/  SYNCS.PHASECHK.TRANS64 P0, [UR4+0xa0], R0 ;  /* 0x0000a000ff0075a7 */ /* 0x000e640008001004 */
[----:B-1----:R-:W-:Y:S05]  /*2d80*/  @P0 EXIT ;  /* 0x000000000000094d */ /* 0x002fea0003800000 */
[----:B------:R-:W-:Y:S02]  /*2d90*/  SHF.L.U32 R3, R3, 0x1f, RZ ;  /* 0x0000001f03037819 */ /* 0x000fe400000006ff */
[----:B------:R-:W-:-:S07]  /*2da0*/  MOV R0, UR4 ;  /* 0x0000000400007c02 */ /* 0x000fce0008000f00 */
.L_x_51:
[----:B-1----:R1:W2:Y:S02]  /*2db0*/  SYNCS.PHASECHK.TRANS64.TRYWAIT P0, [R0+URZ+0xa0], R3 ;  /* 0x0000a003000075a7 */ /* 0x0022a400080011ff */
[----:B--2---:R-:W-:Y:S05]  /*2dc0*/  @!P0 NANOSLEEP.SYNCS 0x989680 ;  /* 0x009896800000895d */ /* 0x004fea0003900000 */
[----:B------:R-:W2:Y:S02]  /*2dd0*/  @!P0 SYNCS.PHASECHK.TRANS64 P0, [R0+URZ+0xa0], R3 ;  /* 0x0000a003000085a7 */ /* 0x000ea400080010ff */
[----:B--2---:R-:W-:Y:S05]  /*2de0*/  @P0 EXIT ;  /* 0x000000000000094d */ /* 0x004fea0003800000 */
[----:B------:R-:W-:Y:S05]  /*2df0*/  BRA `(.L_x_51) ;  /* 0xfffffffc00ec7947 */ /* 0x000fea000383ffff */
.L_x_44:
[----:B------:R-:W-:-:S09]  /*2e00*/  UISETP.NE.AND UP1, UPT, UR8, URZ, UPT ;  /* 0x000000ff0800728c */ /* 0x000fd2000bf25270 */
[----:B------:R-:W-:Y:S05]  /*2e10*/  BRA.U UP1, `(.L_x_52) ;  /* 0x0000001101247547 */ /* 0x000fea000b800000 */
[----:B------:R-:W-:Y:S01]  /*2e20*/  UMOV UR4, 0x40 ;  /* 0x0000004000047882 */ /* 0x000fe20000000000 */
[----:B------:R-:W-:Y:S01]  /*2e30*/  NOP ;  /* 0x0000000000007918 */ /* 0x000fe20000000000 */
[----:B------:R-:W-:Y:S01]  /*2e40*/  ULEA UR4, UR37, UR4, 0x18 ;  /* 0x0000000425047291 */ /* 0x000fe2000f8ec0ff */
[----:B------:R-:W-:Y:S02]  /*2e50*/  UMOV UR5, 0x400 ;  /* 0x0000040000057882 */ /* 0x000fe40000000000 */
[----:B------:R-:W-:-:S06]  /*2e60*/  ULEA UR37, UR37, UR5, 0x18 ;  /* 0x0000000525257291 */ /* 0x000fcc000f8ec0ff */
[----:B------:R-:W1:Y:S02]  /*2e70*/  LDS.U8 R0, [UR4+0x1c] ;  /* 0x00001c04ff007984 */ /* 0x000e640008000000 */
[----:B-1----:R-:W-:-:S13]  /*2e80*/  ISETP.NE.AND P0, PT, R0, RZ, PT ;  /* 0x000000ff0000720c */ /* 0x002fda0003f05270 */
[----:B------:R-:W-:Y:S05]  /*2e90*/  @P0 BRA `(.L_x_53) ;  /* 0x0000000000580947 */ /* 0x000fea0003800000 */
[----:B------:R-:W-:-:S13]  /*2ea0*/  ELECT P0, URZ, PT ;  /* 0x0000000000ff782f */ /* 0x000fda0003800000 */
[----:B------:R-:W-:Y:S05]  /*2eb0*/  @!P0 BRA `(.L_x_54) ;  /* 0x0000000000608947 */ /* 0x000fea0003800000 */
[----:B------:R-:W-:Y:S01]  /*2ec0*/  UMOV UR5, 0x10 ;  /* 0x0000001000057882 */ /* 0x000fe20000000000 */
[----:B------:R-:W-:Y:S01]  /*2ed0*/  HFMA2 R0, -RZ, RZ, 0, 5.9604644775390625e-08 ;  /* 0x00000001ff007431 */ /* 0x000fe200000001ff */
[----:B------:R-:W-:-:S03]  /*2ee0*/  MOV R2, 0xffff ;  /* 0x0000ffff00027802 */ /* 0x000fc60000000f00 */
[----:B------:R-:W-:Y:S04]  /*2ef0*/  DEPBAR.LE SB1, 0x36 ;  /* 0x00009d800000791a */ /* 0x000fe80000000000 */
[----:B------:R-:W1:Y:S02]  /*2f00*/  UTCATOMSWS.FIND_AND_SET.ALIGN UP0, UR5, UR5 ;  /* 0x00000005000575e3 */ /* 0x000e640008000800 */
[----:B-1----:R-:W-:Y:S01]  /*2f10*/  MOV R3, UR5 ;  /* 0x0000000500037c02 */ /* 0x002fe20008000f00 */
[----:B------:R-:W-:Y:S06]  /*2f20*/  BRA.U UP0, `(.L_x_55) ;  /* 0x0000000100187547 */ /* 0x000fec000b800000 */
.L_x_56:
[----:B------:R-:W-:Y:S05]  /*2f30*/  NANOSLEEP 0x64 ;  /* 0x000000640000795d */ /* 0x000fea0003800000 */
[----:B------:R-:W-:-:S05]  /*2f40*/  UMOV UR5, 0x10 ;  /* 0x0000001000057882 */ /* 0x000fca0000000000 */
[----:B------:R-:W-:Y:S04]  /*2f50*/  DEPBAR.LE SB1, 0x36 ;  /* 0x00009d800000791a */ /* 0x000fe80000000000 */
[----:B------:R-:W1:Y:S02]  /*2f60*/  UTCATOMSWS.FIND_AND_SET.ALIGN UP0, UR5, UR5 ;  /* 0x00000005000575e3 */ /* 0x000e640008000800 */
[----:B-1----:R-:W-:Y:S01]  /*2f70*/  MOV R3, UR5 ;  /* 0x0000000500037c02 */ /* 0x002fe20008000f00 */
[----:B------:R-:W-:Y:S05]  /*2f80*/  BRA.U !UP0, `(.L_x_56) ;  /* 0xfffffffd08e87547 */ /* 0x000fea000b83ffff */
.L_x_55:
[-C--:B------:R-:W-:Y:S02]  /*2f90*/  SHF.L.U32 R2, R2, R3.reuse, RZ ;  /* 0x0000000302027219 */ /* 0x080fe400000006ff */
[----:B------:R-:W-:Y:S01]  /*2fa0*/  SHF.L.U32 R0, R0, R3, RZ ;  /* 0x0000000300007219 */ /* 0x000fe200000006ff */
[----:B------:R-:W-:Y:S02]  /*2fb0*/  IMAD.SHL.U32 R3, R3, 0x20, RZ ;  /* 0x0000002003037824 */ /* 0x000fe400078e00ff */
[----:B------:R1:W-:Y:S04]  /*2fc0*/  ATOMS.OR RZ, [UR4+0x14], R2 ;  /* 0x00001402ffff798c */ /* 0x0003e8000b000004 */
[----:B------:R1:W-:Y:S04]  /*2fd0*/  ATOMS.OR RZ, [UR4+0x18], R0 ;  /* 0x00001800ffff798c */ /* 0x0003e8000b000004 */
[----:B------:R1:W-:Y:S01]  /*2fe0*/  STS [UR37+0x140], R3 ;  /* 0x00014003ff007988 */ /* 0x0003e20008000825 */
[----:B------:R-:W-:Y:S05]  /*2ff0*/  BRA `(.L_x_54) ;  /* 0x0000000000107947 */ /* 0x000fea0003800000 */
.L_x_53:
[----:B------:R-:W-:Y:S02]  /*3000*/  MOV R0, 0xffffffff ;  /* 0xffffffff00007802 */ /* 0x000fe40000000f00 */
[----:B------:R-:W-:-:S03]  /*3010*/  MOV R2, 0x3040 ;  /* 0x0000304000027802 */ /* 0x000fc60000000f00 */
[----:B------:R1:W-:Y:S04]  /*3020*/  STS [UR37+0x140], R0 ;  /* 0x00014000ff007988 */ /* 0x0003e80008000825 */
[----:B-1-3-5:R-:W-:Y:S05]  /*3030*/  CALL.REL.NOINC `($__internal_1_$__cuda_sm10x_tcgen05_guardrail_trap_phase_invalid_during_alloc) ;  /* 0x0000006000787944 */ /* 0x02afea0003c00000 */
.L_x_54:
[----:B------:R-:W-:Y:S05]  /*3040*/  WARPSYNC.ALL ;  /* 0x0000000000007948 */ /* 0x000fea0003800000 */
[----:B------:R-:W2:Y:S01]  /*3050*/  S2UR UR5, SR_CgaCtaId ;  /* 0x00000000000579c3 */ /* 0x000ea20000008800 */
[----:B------:R-:W-:Y:S01]  /*3060*/  UMOV UR4, 0x400 ;  /* 0x0000040000047882 */ /* 0x000fe20000000000 */
[----:B------:R-:W-:-:S06]  /*3070*/  NOP ;  /* 0x0000000000007918 */ /* 0x000fcc0000000000 */
[----:B------:R-:W-:Y:S06]  /*3080*/  BAR.ARV 0x6, 0xa0 ;  /* 0x0182800000007b1d */ /* 0x000fec0000002000 */
[----:B------:R-:W4:Y:S01]  /*3090*/  LDCU UR7, c[0x0][0x38c] ;  /* 0x00007180ff0777ac */ /* 0x000f220008000800 */
[----:B------:R-:W-:Y:S01]  /*30a0*/  IMAD.MOV.U32 R11, RZ, RZ, 0x1 ;  /* 0x00000001ff0b7424 */ /* 0x000fe200078e00ff */
[----:B------:R-:W-:Y:S01]  /*30b0*/  CS2R R8, SRZ ;  /* 0x0000000000087805 */ /* 0x000fe2000001ff00 */
[----:B------:R-:W-:Y:S01]  /*30c0*/  IMAD.MOV.U32 R10, RZ, RZ, RZ ;  /* 0x000000ffff0a7224 */ /* 0x000fe200078e00ff */
[----:B------:R-:W3:Y:S01]  /*30d0*/  LDCU UR6, c[0x0][0x38c] ;  /* 0x00007180ff0677ac */ /* 0x000ee20008000800 */
[----:B------:R-:W-:Y:S01]  /*30e0*/  UMOV UR15, URZ ;  /* 0x000000ff000f7c82 */ /* 0x000fe20008000000 */
[----:B------:R-:W-:Y:S01]  /*30f0*/  UMOV UR14, URZ ;  /* 0x000000ff000e7c82 */ /* 0x000fe20008000000 */
[----:B--2---:R-:W-:Y:S01]  /*3100*/  ULEA UR5, UR5, UR4, 0x18 ;  /* 0x0000000405057291 */ /* 0x004fe2000f8ec0ff */
[----:B------:R-:W-:Y:S01]  /*3110*/  UMOV UR32, 0x0 ;  /* 0x0000000000207882 */ /* 0x000fe20000000000 */
[----:B------:R-:W-:-:S02]  /*3120*/  UMOV UR33, 0x8108910 ;  /* 0x0810891000217882 */ /* 0x000fc40000000000 */
[----:B------:R-:W-:Y:S02]  /*3130*/  UIADD3 UR9, UPT, UPT, UR5, 0x8400, URZ ;  /* 0x0000840005097890 */ /* 0x000fe4000fffe0ff */
[----:B------:R-:W-:Y:S02]  /*3140*/  UIADD3 UR10, UPT, UPT, UR5, 0x28400, URZ ;  /* 0x00028400050a7890 */ /* 0x000fe4000fffe0ff */
[----:B----4-:R-:W-:Y:S01]  /*3150*/  UIADD3 UR7, UPT, UPT, UR7, 0x3f, URZ ;  /* 0x0000003f07077890 */ /* 0x010fe2000fffe0ff */
[----:B-1----:R-:W1:Y:S01]  /*3160*/  LDS R0, [UR5+0x140] ;  /* 0x00014005ff007984 */ /* 0x002e620008000800 */
[----:B------:R-:W-:Y:S02]  /*3170*/  USHF.R.U32.HI UR9, URZ, 0x4, UR9 ;  /* 0x00000004ff097899 */ /* 0x000fe40008011609 */
[----:B------:R-:W-:Y:S02]  /*3180*/  USHF.R.S32.HI UR4, URZ, 0x1f, UR7 ;  /* 0x0000001fff047899 */ /* 0x000fe40008011407 */
[----:B------:R-:W-:-:S02]  /*3190*/  USHF.R.U32.HI UR10, URZ, 0x4, UR10 ;  /* 0x00000004ff0a7899 */ /* 0x000fc4000801160a */
[----:B------:R-:W-:Y:S02]  /*31a0*/  ULEA.HI UR4, UR4, UR7, URZ, 0x6 ;  /* 0x0000000704047291 */ /* 0x000fe4000f8f30ff */
[----:B------:R-:W-:Y:S02]  /*31b0*/  ULOP3.LUT UR9, UR9, 0x3fff, URZ, 0xc0, !UPT ;  /* 0x00003fff09097892 */ /* 0x000fe4000f8ec0ff */
[----:B------:R-:W-:Y:S02]  /*31c0*/  USHF.R.S32.HI UR4, URZ, 0x6, UR4 ;  /* 0x00000006ff047899 */ /* 0x000fe40008011404 */
[----:B------:R-:W-:Y:S02]  /*31d0*/  ULOP3.LUT UR10, UR10, 0x3fff, URZ, 0xc0, !UPT ;  /* 0x00003fff0a0a7892 */ /* 0x000fe4000f8ec0ff */
[----:B------:R-:W-:Y:S01]  /*31e0*/  UISETP.LT.AND UP0, UPT, UR4, 0x1, UPT ;  /* 0x000000010400788c */ /* 0x000fe2000bf01270 */
[----:B------:R-:W-:Y:S01]  /*31f0*/  UMOV UR30, 0x0 ;  /* 0x00000000001e7882 */ /* 0x000fe20000000000 */
[----:B------:R-:W-:-:S02]  /*3200*/  UMOV UR31, 0x8108910 ;  /* 0x08108910001f7882 */ /* 0x000fc40000000000 */
[----:B------:R-:W-:Y:S01]  /*3210*/  USEL UR8, UR4, 0x1, !UP0 ;  /* 0x0000000104087887 */ /* 0x000fe2000c000000 */
[----:B------:R-:W-:Y:S01]  /*3220*/  UMOV UR28, 0x0 ;  /* 0x00000000001c7882 */ /* 0x000fe20000000000 */
[----:B------:R-:W-:Y:S01]  /*3230*/  UMOV UR29, 0x8108910 ;  /* 0x08108910001d7882 */ /* 0x000fe20000000000 */
[----:B------:R-:W-:Y:S01]  /*3240*/  UMOV UR26, 0x0 ;  /* 0x00000000001a7882 */ /* 0x000fe20000000000 */
[----:B------:R-:W-:Y:S01]  /*3250*/  UMOV UR27, 0x8108910 ;  /* 0x08108910001b7882 */ /* 0x000fe20000000000 */
[----:B------:R-:W-:Y:S01]  /*3260*/  UMOV UR24, 0x0 ;  /* 0x0000000000187882 */ /* 0x000fe20000000000 */
[----:B------:R-:W-:Y:S01]  /*3270*/  UMOV UR25, 0x8108910 ;  /* 0x0810891000197882 */ /* 0x000fe20000000000 */
[----:B------:R-:W-:Y:S01]  /*3280*/  UMOV UR22, 0x0 ;  /* 0x0000000000167882 */ /* 0x000fe20000000000 */
[----:B------:R-:W-:Y:S01]  /*3290*/  UMOV UR23, 0x8108910 ;  /* 0x0810891000177882 */ /* 0x000fe20000000000 */
[----:B------:R-:W-:Y:S02]  /*32a0*/  ULOP3.LUT UR9, UR9, 0x2000000, URZ, 0xfc, !UPT ;  /* 0x0200000009097892 */ /* 0x000fe4000f8efcff */
[----:B------:R-:W-:-:S02]  /*32b0*/  ULOP3.LUT UR10, UR10, 0x10000, URZ, 0xfc, !UPT ;  /* 0x000100000a0a7892 */ /* 0x000fc4000f8efcff */
[----:B------:R-:W-:Y:S02]  /*32c0*/  UIADD3 UR8, UPT, UPT, -UR8, URZ, URZ ;  /* 0x000000ff08087290 */ /* 0x000fe4000fffe1ff */
[----:B---3--:R-:W-:Y:S01]  /*32d0*/  UISETP.GE.AND UP3, UPT, UR6, 0x1, UPT ;  /* 0x000000010600788c */ /* 0x008fe2000bf66270 */
[----:B------:R-:W-:Y:S01]  /*32e0*/  UMOV UR20, 0x0 ;  /* 0x0000000000147882 */ /* 0x000fe20000000000 */
[----:B------:R-:W-:Y:S01]  /*32f0*/  UMOV UR21, 0x8108910 ;  /* 0x0810891000157882 */ /* 0x000fe20000000000 */
[----:B------:R-:W-:Y:S01]  /*3300*/  UMOV UR18, 0x0 ;  /* 0x0000000000127882 */ /* 0x000fe20000000000 */
[----:B-1----:R-:W-:Y:S01]  /*3310*/  R2UR UR16, R0 ;  /* 0x00000000001072ca */ /* 0x002fe200000e0000 */
[----:B------:R-:W-:-:S14]  /*3320*/  UMOV UR19, 0x8108910 ;  /* 0x0810891000137882 */ /* 0x000fdc0000000000 */
.L_x_63:
[----:B------:R-:W-:Y:S02]  /*3330*/  LEA R0, R10, UR5, 0x3 ;  /* 0x000000050a007c11 */ /* 0x000fe4000f8e18ff */
[----:B------:R-:W-:Y:S02]  /*3340*/  SHF.L.U32 R5, R9, 0x1f, RZ ;  /* 0x0000001f09057819 */ /* 0x000fe400000006ff */
[----:B------:R-:W-:Y:S01]  /*3350*/  PLOP3.LUT P0, PT, PT, PT, UP3, 0x80, 0x8 ;  /* 0x000000000008781c */ /* 0x000fe20003f0f038 */
[----:B------:R-:W-:Y:S01]  /*3360*/  VIADD R3, R0, 0xa0 ;  /* 0x000000a000037836 */ /* 0x000fe20000000000 */
[----:B-1----:R-:W1:Y:S02]  /*3370*/  SYNCS.PHASECHK.TRANS64.TRYWAIT P1, [R0+URZ+0x90], R5 ;  /* 0x00009005000075a7 */ /* 0x002e6400080211ff */
[----:B-1-3--:R-:W-:Y:S09]  /*3380*/  @!P1 BRA `(.L_x_57) ;  /* 0x0000005400a49947 */ /* 0x00aff20003800000 */
.L_x_150:
[----:B------:R-:W-:Y:S01]  /*3390*/  LEA R4, R10, UR5, 0x4 ;  /* 0x000000050a047c11 */ /* 0x000fe2000f8e20ff */
[----:B------:R-:W-:Y:S01]  /*33a0*/  @UP3 ULEA UR7, UR14, UR5, 0x3 ;  /* 0x000000050e073291 */ /* 0x000fe2000f8e18ff */
[----:B------:R-:W-:Y:S01]  /*33b0*/  PLOP3.LUT P2, PT, PT, PT, PT, 0x80, 0x8 ;  /* 0x000000000008781c */ /* 0x000fe20003f4f070 */
[----:B------:R-:W-:Y:S01]  /*33c0*/  ULEA UR6, UR15, UR5, 0x3 ;  /* 0x000000050f067291 */ /* 0x000fe2000f8e18ff */
[----:B------:R-:W-:Y:S02]  /*33d0*/  PRMT R3, RZ, 0x654, R3 ;  /* 0x00000654ff037816 */ /* 0x000fe40000000003 */
[----:B-1----:R-:W1:Y:S01]  /*33e0*/  LDS.128 R4, [R4+0x120] ;  /* 0x0001200004047984 */ /* 0x002e620000000c00 */
[----:B------:R-:W-:Y:S02]  /*33f0*/  @P0 SHF.L.U32 R2, R8, 0x1f, RZ ;  /* 0x0000001f08020819 */ /* 0x000fe400000006ff */
[----:B------:R-:W-:Y:S01]  /*3400*/  SHF.L.U32 R0, R11, 0x1f, RZ ;  /* 0x0000001f0b007819 */ /* 0x000fe200000006ff */
[----:B------:R-:W-:Y:S01]  /*3410*/  @!PT LDS RZ, [RZ] ;  /* 0x00000000fffff984 */ /* 0x000fe20000000800 */
[----:B------:R-:W-:Y:S01]  /*3420*/  @!PT LDS RZ, [RZ] ;  /* 0x00000000fffff984 */ /* 0x000fe20000000800 */
[----:B------:R-:W-:Y:S01]  /*3430*/  @!PT LDS RZ, [RZ] ;  /* 0x00000000fffff984 */ /* 0x000fe20000000800 */
[----:B------:R-:W-:Y:S01]  /*3440*/  @!PT LDS RZ, [RZ] ;  /* 0x00000000fffff984 */ /* 0x000fe20000000800 */
[----:B------:R2:W-:Y:S06]  /*3450*/  MEMBAR.ALL.CTA ;  /* 0x0000000000007992 */ /* 0x0005ec0000008000 */
[----:B--2---:R-:W2:Y:S02]  /*3460*/  FENCE.VIEW.ASYNC.S ;  /* 0x00000000000073c6 */ /* 0x004ea40000000000 */
[----:B--2---:R2:W-:Y:S01]  /*3470*/  SYNCS.ARRIVE.TRANS64.RED.A1T0 RZ, [R3+URZ], RZ ;  /* 0x000000ff03ff79a7 */ /* 0x0045e200081004ff */
[----:B------:R2:W3:Y:S01]  /*3480*/  @P0 SYNCS.PHASECHK.TRANS64.TRYWAIT P2, [UR7], R2 ;  /* 0x00000002ff0005a7 */ /* 0x0004e20008041107 */
[----:B------:R-:W-:Y:S01]  /*3490*/  ULEA UR7, UR15, UR16, 0x6 ;  /* 0x000000100f077291 */ /* 0x000fe2000f8e30ff */
[----:B-1----:R-:W-:Y:S01]  /*34a0*/  LOP3.LUT P1, RZ, R6, 0x1, RZ, 0xc0, !PT ;  /* 0x0000000106ff7812 */ /* 0x002fe2000782c0ff */
[----:B------:R-:W1:Y:S02]  /*34b0*/  SYNCS.PHASECHK.TRANS64.TRYWAIT P0, [UR6+0xd0], R0 ;  /* 0x0000d000ff0075a7 */ /* 0x000e640008001106 */
[----:B-123--:R-:W-:Y:S10]  /*34c0*/  @!P0 BRA `(.L_x_58) ;  /* 0x0000005400688947 */ /* 0x00eff40003800000 */
.L_x_152:
[----:B------:R-:W-:Y:S01]  /*34d0*/  IADD3 R10, PT, PT, R10, 0x1, RZ ;  /* 0x000000010a0a7810 */ /* 0x000fe20007ffe0ff */
[----:B------:R-:W-:Y:S06]  /*34e0*/  BRA.U !UP3, `(.L_x_59) ;  /* 0x000000050b107547 */ /* 0x000fec000b800000 */
[----:B------:R-:W-:Y:S01]  /*34f0*/  UPLOP3.LUT UP4, UPT, UPT, UPT, UPT, 0x40, 0x4 ;  /* 0x000000000004789c */ /* 0x000fe20003f8e870 */
[----:B------:R-:W-:Y:S01]  /*3500*/  UMOV UR13, UR8 ;  /* 0x00000008000d7c82 */ /* 0x000fe20008000000 */
[----:B------:R-:W-:Y:S01]  /*3510*/  UMOV UR12, UR4 ;  /* 0x00000004000c7c82 */ /* 0x000fe20008000000 */
[----:B------:R-:W-:-:S08]  /*3520*/  UMOV UR17, UR14 ;  /* 0x0000000e00117c82 */ /* 0x000fd00008000000 */
.L_x_62:
[----:B------:R-:W-:Y:S02]  /*3530*/  UIADD3 UR13, UPT, UPT, UR13, 0x1, URZ ;  /* 0x000000010d0d7890 */ /* 0x000fe4000fffe0ff */
[----:B--2---:R-:W-:Y:S02]  /*3540*/  ULEA UR11, UR17, UR5, 0x3 ;  /* 0x00000005110b7291 */ /* 0x004fe4000f8e18ff */
[----:B------:R-:W-:Y:S01]  /*3550*/  UISETP.NE.AND UP0, UPT, UR13, URZ, UPT ;  /* 0x000000ff0d00728c */ /* 0x000fe2000bf05270 */
[----:B---3--:R-:W-:Y:S10]  /*3560*/  @P2 BRA `(.L_x_60) ;  /* 0x00000000000c2947 */ /* 0x008ff40003800000 */
[----:B-1----:R-:W-:Y:S04]  /*3570*/  SHF.L.U32 R3, R8, 0x1f, RZ ;  /* 0x0000001f08037819 */ /* 0x002fe800000006ff */
[----:B------:R-:W1:Y:S02]  /*3580*/  SYNCS.PHASECHK.TRANS64.TRYWAIT P0, [UR11], R3 ;  /* 0x00000003ff0075a7 */ /* 0x000e64000800110b */
[----:B-1----:R-:W-:Y:S05]  /*3590*/  @!P0 BRA `(.L_x_61) ;  /* 0x00000054004c8947 */ /* 0x002fea0003800000 */
.L_x_60:
[----:B------:R-:W-:Y:S01]  /*35a0*/  UISETP.NE.AND UP1, UPT, UR12, 0x1, UPT ;  /* 0x000000010c00788c */ /* 0x000fe2000bf25270 */
[----:B------:R-:W-:Y:S01]  /*35b0*/  PLOP3.LUT P2, PT, PT, PT, PT, 0x80, 0x8 ;  /* 0x000000000008781c */ /* 0x000fe20003f4f070 */
[----:B------:R-:W-:Y:S02]  /*35c0*/  UIADD3 UR14, UPT, UPT, UR17, 0x1, URZ ;  /* 0x00000001110e7890 */ /* 0x000fe4000fffe0ff */
[----:B------:R-:W-:Y:S02]  /*35d0*/  ULEA UR64, UR17, UR10, 0xa ;  /* 0x0000000a11407291 */ /* 0x000fe4000f8e50ff */
[----:B------:R-:W-:Y:S01]  /*35e0*/  UISETP.NE.AND UP2, UPT, UR14, 0x4, UPT ;  /* 0x000000040e00788c */ /* 0x000fe2000bf45270 */
[----:B------:R-:W-:Y:S01]  /*35f0*/  PLOP3.LUT P0, PT, PT, PT, UP1, 0x80, 0x8 ;  /* 0x000000000008781c */ /* 0x000fe20003f0f018 */
[----:B------:R-:W-:Y:S02]  /*3600*/  ULEA UR62, UR17, UR9, 0xb ;  /* 0x00000009113e7291 */ /* 0x000fe4000f8e58ff */
[----:B------:R-:W-:Y:S02]  /*3610*/  USEL UR35, URZ, 0x1, UP2 ;  /* 0x00000001ff237887 */ /* 0x000fe40009000000 */
[----:B------:R-:W-:Y:S02]  /*3620*/  USEL UR14, UR14, URZ, UP2 ;  /* 0x000000ff0e0e7287 */ /* 0x000fe40009000000 */
[----:B------:R-:W-:Y:S02]  /*3630*/  UIADD3 UR60, UPT, UPT, UR64, 0x2, URZ ;  /* 0x00000002403c7890 */ /* 0x000fe4000fffe0ff */
[----:B------:R-:W-:Y:S01]  /*3640*/  @UP1 ULEA UR34, UR14, UR5, 0x3 ;  /* 0x000000050e221291 */ /* 0x000fe2000f8e18ff */
[----:B------:R-:W-:Y:S01]  /*3650*/  LOP3.LUT R8, R8, UR35, RZ, 0x3c, !PT ;  /* 0x0000002308087c12 */ /* 0x000fe2000f8e3cff */
[----:B------:R-:W-:Y:S02]  /*3660*/  UIADD3 UR58, UPT, UPT, UR62, 0x40, URZ ;  /* 0x000000403e3a7890 */ /* 0x000fe4000fffe0ff */
[----:B------:R-:W-:Y:S01]  /*3670*/  UIADD3 UR56, UPT, UPT, UR64, 0x4, URZ ;  /* 0x0000000440387890 */ /* 0x000fe2000fffe0ff */
[----:B-1----:R-:W-:Y:S01]  /*3680*/  @P0 SHF.L.U32 R0, R8, 0x1f, RZ ;  /* 0x0000001f08000819 */ /* 0x002fe200000006ff */
[----:B------:R-:W-:Y:S02]  /*3690*/  UIADD3 UR54, UPT, UPT, UR62, 0x80, URZ ;  /* 0x000000803e367890 */ /* 0x000fe4000fffe0ff */
[----:B------:R-:W-:Y:S01]  /*36a0*/  UIADD3 UR52, UPT, UPT, UR64, 0x6, URZ ;  /* 0x0000000640347890 */ /* 0x000fe2000fffe0ff */
[----:B------:R2:W3:Y:S01]  /*36b0*/  @P0 SYNCS.PHASECHK.TRANS64.TRYWAIT P2, [UR34], R0 ;  /* 0x00000000ff0005a7 */ /* 0x0004e20008041122 */
[----:B------:R-:W-:Y:S02]  /*36c0*/  UIADD3 UR50, UPT, UPT, UR62, 0xc0, URZ ;  /* 0x000000c03e327890 */ /* 0x000fe4000fffe0ff */
        /* <DEDUP_REMOVED lines=9> */
[----:B------:R-:W-:Y:S01]  /*3760*/  UIADD3 UR12, UPT, UPT, UR12, -0x1, URZ ;  /* 0xffffffff0c0c7890 */ /* 0x000fe2000fffe0ff */
[----:B------:R-:W-:Y:S01]  /*3770*/  UMOV UR65, 0x40004040 ;  /* 0x4000404000417882 */ /* 0x000fe20000000000 */
[----:B------:R-:W-:Y:S01]  /*3780*/  UMOV UR63, 0x20004020 ;  /* 0x20004020003f7882 */ /* 0x000fe20000000000 */
[----:B------:R-:W-:Y:S01]  /*3790*/  UMOV UR61, 0x40004040 ;  /* 0x40004040003d7882 */ /* 0x000fe20000000000 */
[----:B------:R2:W-:Y:S01]  /*37a0*/  UTCHMMA gdesc[UR62], gdesc[UR64], tmem[UR7], tmem[UR32], idesc[UR33], UP4 ;  /* 0x00ff20403e0075ea */ /* 0x0005e2000a000007 */
[----:B------:R-:W-:Y:S01]  /*37b0*/  UPLOP3.LUT UP4, UPT, UPT, UPT, UPT, 0x80, 0x8 ;  /* 0x000000000008789c */ /* 0x000fe20003f8f070 */
[----:B------:R-:W-:Y:S01]  /*37c0*/  UMOV UR59, 0x20004020 ;  /* 0x20004020003b7882 */ /* 0x000fe20000000000 */
[----:B------:R-:W-:Y:S01]  /*37d0*/  UMOV UR57, 0x40004040 ;  /* 0x4000404000397882 */ /* 0x000fe20000000000 */
[----:B------:R2:W-:Y:S01]  /*37e0*/  UTCHMMA gdesc[UR58], gdesc[UR60], tmem[UR7], tmem[UR30], idesc[UR31], UPT ;  /* 0x00ff1e3c3a0075ea */ /* 0x0005e2000b800007 */
        /* <DEDUP_REMOVED lines=14> */
[----:B------:R-:W-:Y:S01]  /*38d0*/  UMOV UR35, 0x20004020 ;  /* 0x2000402000237882 */ /* 0x000fe20000000000 */
[----:B------:R2:W-:Y:S01]  /*38e0*/  UTCHMMA gdesc[UR38], gdesc[UR40], tmem[UR7], tmem[UR20], idesc[UR21], UPT ;  /* 0x00ff1428260075ea */ /* 0x0005e2000b800007 */
[----:B------:R2:W-:Y:S01]  /*38f0*/  UTCHMMA gdesc[UR34], gdesc[UR36], tmem[UR7], tmem[UR18], idesc[UR19], UPT ;  /* 0x00ff1224220075ea */ /* 0x0005e2000b800007 */
[----:B------:R2:W-:Y:S01]  /*3900*/  UTCBAR [UR11], URZ ;  /* 0x000000ff0b0073e9 */ /* 0x0005e200080000ff */
[----:B------:R-:W-:Y:S01]  /*3910*/  UMOV UR17, UR14 ;  /* 0x0000000e00117c82 */ /* 0x000fe20008000000 */
[----:B------:R-:W-:Y:S05]  /*3920*/  BRA.U UP0, `(.L_x_62) ;  /* 0xfffffffd00007547 */ /* 0x000fea000b83ffff */
.L_x_59:
[----:B------:R-:W-:Y:S01]  /*3930*/  UIADD3 UR15, UPT, UPT, UR15, 0x1, URZ ;  /* 0x000000010f0f7890 */ /* 0x000fe2000fffe0ff */
[C---:B------:R-:W-:Y:S01]  /*3940*/  ISETP.NE.AND P0, PT, R10.reuse, 0x2, PT ;  /* 0x000000020a00780c */ /* 0x040fe20003f05270 */
[----:B--2---:R-:W-:Y:S02]  /*3950*/  UIADD3 UR7, UPT, UPT, UR6, 0xb0, URZ ;  /* 0x000000b006077890 */ /* 0x004fe4000fffe0ff */
[----:B------:R-:W-:Y:S01]  /*3960*/  UISETP.NE.AND UP0, UPT, UR15, 0x4, UPT ;  /* 0x000000040f00788c */ /* 0x000fe2000bf05270 */
[----:B-1----:R-:W-:Y:S02]  /*3970*/  SEL R0, RZ, 0x1, P0 ;  /* 0x00000001ff007807 */ /* 0x002fe40000000000 */
[----:B------:R-:W-:Y:S01]  /*3980*/  SEL R10, R10, RZ, P0 ;  /* 0x000000ff0a0a7207 */ /* 0x000fe20000000000 */
[----:B------:R-:W-:Y:S01]  /*3990*/  USEL UR6, URZ, 0x1, UP0 ;  /* 0x00000001ff067887 */ /* 0x000fe20008000000 */
[----:B------:R-:W-:Y:S01]  /*39a0*/  LOP3.LUT R9, R9, R0, RZ, 0x3c, !PT ;  /* 0x0000000009097212 */ /* 0x000fe200078e3cff */
[----:B------:R-:W-:Y:S01]  /*39b0*/  USEL UR15, UR15, URZ, UP0 ;  /* 0x000000ff0f0f7287 */ /* 0x000fe20008000000 */
[----:B------:R1:W-:Y:S03]  /*39c0*/  UTCBAR [UR7], URZ ;  /* 0x000000ff070073e9 */ /* 0x0003e600080000ff */
[----:B------:R-:W-:Y:S01]  /*39d0*/  LOP3.LUT R11, R11, UR6, RZ, 0x3c, !PT ;  /* 0x000000060b0b7c12 */ /* 0x000fe2000f8e3cff */
[----:B------:R-:W-:Y:S07]  /*39e0*/  @P1 BRA `(.L_x_63) ;  /* 0xfffffff800501947 */ /* 0x000fee000383ffff */
[----:B------:R-:W2:Y:S01]  /*39f0*/  S2UR UR4, SR_CgaCtaId ;  /* 0x00000000000479c3 */ /* 0x000ea20000008800 */
[----:B------:R-:W-:Y:S01]  /*3a00*/  ELECT P0, URZ, PT ;  /* 0x0000000000ff782f */ /* 0x000fe20003800000 */
[----:B------:R-:W-:Y:S01]  /*3a10*/  IMAD.MOV.U32 R0, RZ, RZ, 0x1 ;  /* 0x00000001ff007424 */ /* 0x000fe200078e00ff */
[----:B------:R-:W-:Y:S01]  /*3a20*/  UIADD3 UR5, UPT, UPT, UR5, 0xd0, URZ ;  /* 0x000000d005057890 */ /* 0x000fe2000fffe0ff */
[----:B------:R-:W-:Y:S01]  /*3a30*/  SHF.L.U32 R3, R11, 0x1f, RZ ;  /* 0x0000001f0b037819 */ /* 0x000fe200000006ff */
[----:B------:R-:W-:-:S03]  /*3a40*/  UMOV UR6, 0x40 ;  /* 0x0000004000067882 */ /* 0x000fc60000000000 */
[----:B------:R-:W-:Y:S01]  /*3a50*/  UVIRTCOUNT.DEALLOC.SMPOOL 0x80 ;  /* 0x000000800000784c */ /* 0x000fe20000000000 */
[----:B--2---:R-:W-:Y:S02]  /*3a60*/  ULEA UR4, UR4, UR6, 0x18 ;  /* 0x0000000604047291 */ /* 0x004fe4000f8ec0ff */
[----:B------:R-:W-:-:S07]  /*3a70*/  ULEA UR6, UR15, UR5, 0x3 ;  /* 0x000000050f067291 */ /* 0x000fce000f8e18ff */
[----:B------:R2:W-:Y:S02]  /*3a80*/  @P0 STS.U8 [UR4+0x1c], R0 ;  /* 0x00001c00ff000988 */ /* 0x0005e40008000004 */
[----:B------:R-:W4:Y:S02]  /*3a90*/  SYNCS.PHASECHK.TRANS64.TRYWAIT P0, [UR6], R3 ;  /* 0x00000003ff0075a7 */ /* 0x000f240008001106 */
[----:B--2-4-:R-:W-:Y:S05]  /*3aa0*/  @!P0 BRA `(.L_x_64) ;  /* 0x0000005000208947 */ /* 0x014fea0003800000 */
.L_x_155:
[----:B-1----:R-:W-:-:S04]  /*3ab0*/  UIADD3 UR7, UPT, UPT, UR15, 0x1, URZ ;  /* 0x000000010f077890 */ /* 0x002fc8000fffe0ff */
[----:B------:R-:W-:-:S04]  /*3ac0*/  UISETP.NE.AND UP0, UPT, UR7, 0x4, UPT ;  /* 0x000000040700788c */ /* 0x000fc8000bf05270 */
[----:B------:R-:W-:Y:S02]  /*3ad0*/  USEL UR8, URZ, 0x1, UP0 ;  /* 0x00000001ff087887 */ /* 0x000fe40008000000 */
[----:B------:R-:W-:-:S04]  /*3ae0*/  USEL UR7, UR7, URZ, UP0 ;  /* 0x000000ff07077287 */ /* 0x000fc80008000000 */
[----:B------:R-:W-:Y:S01]  /*3af0*/  ULEA UR6, UR7, UR5, 0x3 ;  /* 0x0000000507067291 */ /* 0x000fe2000f8e18ff */
[----:B------:R-:W-:-:S04]  /*3b00*/  LOP3.LUT R2, R11, UR8, RZ, 0x3c, !PT ;  /* 0x000000080b027c12 */ /* 0x000fc8000f8e3cff */
[----:B--2---:R-:W-:-:S04]  /*3b10*/  SHF.L.U32 R3, R2, 0x1f, RZ ;  /* 0x0000001f02037819 */ /* 0x004fc800000006ff */
[----:B------:R-:W1:Y:S02]  /*3b20*/  SYNCS.PHASECHK.TRANS64.TRYWAIT P0, [UR6], R3 ;  /* 0x00000003ff0075a7 */ /* 0x000e640008001106 */
[----:B-1----:R-:W-:Y:S05]  /*3b30*/  @!P0 BRA `(.L_x_65) ;  /* 0x0000005000148947 */ /* 0x002fea0003800000 */
.L_x_157:
        /* <DEDUP_REMOVED lines=9> */
.L_x_159:
[----:B------:R-:W-:-:S04]  /*3bd0*/  UIADD3 UR7, UPT, UPT, UR7, 0x1, URZ ;  /* 0x0000000107077890 */ /* 0x000fc8000fffe0ff */
[----:B------:R-:W-:-:S04]  /*3be0*/  UISETP.NE.AND UP0, UPT, UR7, 0x4, UPT ;  /* 0x000000040700788c */ /* 0x000fc8000bf05270 */
[----:B------:R-:W-:Y:S02]  /*3bf0*/  USEL UR6, URZ, 0x1, UP0 ;  /* 0x00000001ff067887 */ /* 0x000fe40008000000 */
[----:B------:R-:W-:-:S04]  /*3c00*/  USEL UR7, UR7, URZ, UP0 ;  /* 0x000000ff07077287 */ /* 0x000fc80008000000 */
[----:B------:R-:W-:Y:S01]  /*3c10*/  ULEA UR7, UR7, UR5, 0x3 ;  /* 0x0000000507077291 */ /* 0x000fe2000f8e18ff */
[----:B-1----:R-:W-:-:S04]  /*3c20*/  LOP3.LUT R3, R2, UR6, RZ, 0x3c, !PT ;  /* 0x0000000602037c12 */ /* 0x002fc8000f8e3cff */
[----:B------:R-:W-:-:S04]  /*3c30*/  SHF.L.U32 R3, R3, 0x1f, RZ ;  /* 0x0000001f03037819 */ /* 0x000fc800000006ff */
[----:B------:R-:W1:Y:S02]  /*3c40*/  SYNCS.PHASECHK.TRANS64.TRYWAIT P0, [UR7], R3 ;  /* 0x00000003ff0075a7 */ /* 0x000e640008001107 */
[----:B-1----:R-:W-:Y:S05]  /*3c50*/  @!P0 BRA `(.L_x_67) ;  /* 0x0000004c00fc8947 */ /* 0x002fea0003800000 */
.L_x_161:
[----:B------:R-:W-:Y:S01]  /*3c60*/  NOP ;  /* 0x0000000000007918 */ /* 0x000fe20000000000 */
[----:B-1----:R-:W1:Y:S01]  /*3c70*/  LDS R0, [UR4+0x14] ;  /* 0x00001404ff007984 */ /* 0x002e620008000800 */
[----:B------:R-:W-:Y:S01]  /*3c80*/  ULOP3.LUT UR6, UR16, 0xffff, URZ, 0xc0, !UPT ;  /* 0x0000ffff10067892 */ /* 0x000fe2000f8ec0ff */
[----:B------:R-:W-:Y:S01]  /*3c90*/  UMOV UR8, 0xffff ;  /* 0x0000ffff00087882 */ /* 0x000fe20000000000 */
[----:B------:R-:W-:Y:S02]  /*3ca0*/  UMOV UR5, 0x1 ;  /* 0x0000000100057882 */ /* 0x000fe40000000000 */
[----:B------:R-:W-:-:S04]  /*3cb0*/  USHF.R.U32.HI UR6, URZ, 0x5, UR6 ;  /* 0x00000005ff067899 */ /* 0x000fc80008011606 */
[----:B------:R-:W-:Y:S02]  /*3cc0*/  USHF.L.U32 UR8, UR8, UR6, URZ ;  /* 0x0000000608087299 */ /* 0x000fe400080006ff */
[----:B------:R-:W-:-:S04]  /*3cd0*/  USHF.L.U32 UR5, UR5, UR6, URZ ;  /* 0x0000000605057299 */ /* 0x000fc800080006ff */
[----:B-1----:R-:W-:-:S04]  /*3ce0*/  LOP3.LUT R0, R0, UR8, RZ, 0xc0, !PT ;  /* 0x0000000800007c12 */ /* 0x002fc8000f8ec0ff */
[----:B------:R-:W-:-:S13]  /*3cf0*/  ISETP.NE.AND P0, PT, R0, UR8, PT ;  /* 0x0000000800007c0c */ /* 0x000fda000bf05270 */
[----:B------:R-:W-:Y:S05]  /*3d00*/  @P0 BRA `(.L_x_68) ;  /* 0x0000000000580947 */ /* 0x000fea0003800000 */
[----:B------:R-:W1:Y:S02]  /*3d10*/  LDS R0, [UR4+0x18] ;  /* 0x00001804ff007984 */ /* 0x000e640008000800 */
[----:B-1----:R-:W-:-:S04]  /*3d20*/  LOP3.LUT R0, R0, UR5, RZ, 0xc0, !PT ;  /* 0x0000000500007c12 */ /* 0x002fc8000f8ec0ff */
[----:B------:R-:W-:-:S13]  /*3d30*/  ISETP.NE.AND P0, PT, R0, UR5, PT ;  /* 0x0000000500007c0c */ /* 0x000fda000bf05270 */
[----:B------:R-:W-:Y:S05]  /*3d40*/  @P0 BRA `(.L_x_69) ;  /* 0x00000000003c0947 */ /* 0x000fea0003800000 */
[----:B------:R-:W1:Y:S01]  /*3d50*/  S2R R2, SR_LANEID ;  /* 0x0000000000027919 */ /* 0x000e620000000000 */
[----:B------:R-:W-:Y:S01]  /*3d60*/  ULOP3.LUT UR8, URZ, UR8, URZ, 0x33, !UPT ;  /* 0x00000008ff087292 */ /* 0x000fe2000f8e33ff */
[----:B------:R-:W-:Y:S01]  /*3d70*/  LOP3.LUT R4, RZ, UR5, RZ, 0x33, !PT ;  /* 0x00000005ff047c12 */ /* 0x000fe2000f8e33ff */
[----:B------:R-:W-:Y:S02]  /*3d80*/  VOTEU.ANY UR7, UPT, PT ;  /* 0x0000000000077886 */ /* 0x000fe400038e0100 */
[----:B------:R-:W-:Y:S01]  /*3d90*/  UFLO.U32 UR7, UR7 ;  /* 0x00000007000772bd */ /* 0x000fe200080e0000 */
[----:B------:R-:W2:Y:S01]  /*3da0*/  REDUX UR5, R4 ;  /* 0x00000000040573c4 */ /* 0x000ea20000000000 */
[----:B------:R-:W-:-:S06]  /*3db0*/  IMAD.U32 R0, RZ, RZ, UR8 ;  /* 0x00000008ff007e24 */ /* 0x000fcc000f8e00ff */
[----:B------:R4:W-:Y:S01]  /*3dc0*/  UTCATOMSWS.AND URZ, UR8 ;  /* 0x0000000800ff79e3 */ /* 0x0009e20008000000 */
[----:B------:R-:W3:Y:S01]  /*3dd0*/  REDUX UR6, R0 ;  /* 0x00000000000673c4 */ /* 0x000ee20000000000 */
[----:B-1----:R-:W-:Y:S01]  /*3de0*/  ISETP.EQ.U32.AND P0, PT, R2, UR7, PT ;  /* 0x0000000702007c0c */ /* 0x002fe2000bf02070 */
[----:B--2---:R-:W-:Y:S01]  /*3df0*/  IMAD.U32 R2, RZ, RZ, UR5 ;  /* 0x00000005ff027e24 */ /* 0x004fe2000f8e00ff */
[----:B---3--:R-:W-:-:S11]  /*3e00*/  MOV R3, UR6 ;  /* 0x0000000600037c02 */ /* 0x008fd60008000f00 */
[----:B------:R4:W-:Y:S04]  /*3e10*/  @P0 ATOMS.AND RZ, [UR4+0x14], R3 ;  /* 0x00001403ffff098c */ /* 0x0009e8000a800004 */
[----:B------:R4:W-:Y:S01]  /*3e20*/  @P0 ATOMS.AND RZ, [UR4+0x18], R2 ;  /* 0x00001802ffff098c */ /* 0x0009e2000a800004 */
[----:B------:R-:W-:Y:S05]  /*3e30*/  BRA `(.L_x_70) ;  /* 0x0000000000147947 */ /* 0x000fea0003800000 */
.L_x_69:
[----:B------:R-:W-:Y:S02]  /*3e40*/  MOV R2, 0x3e60 ;  /* 0x00003e6000027802 */ /* 0x000fe40000000f00 */
[----:B---3-5:R-:W-:Y:S05]  /*3e50*/  CALL.REL.NOINC `($__internal_0_$__cuda_sm10x_tcgen05_guardrail_trap_col_being_dealloced_not_returned_by_alloc) ;  /* 0x0000005000e47944 */ /* 0x028fea0003c00000 */
[----:B------:R-:W-:Y:S05]  /*3e60*/  BRA `(.L_x_70) ;  /* 0x0000000000087947 */ /* 0x000fea0003800000 */
.L_x_68:
[----:B------:R-:W-:Y:S02]  /*3e70*/  MOV R2, 0x3e90 ;  /* 0x00003e9000027802 */ /* 0x000fe40000000f00 */
[----:B---3-5:R-:W-:Y:S05]  /*3e80*/  CALL.REL.NOINC `($__internal_2_$__cuda_sm10x_tcgen05_guardrail_trap_unallocated_columns_being_dealloced) ;  /* 0x0000005000f07944 */ /* 0x028fea0003c00000 */
.L_x_70:
[----:B------:R-:W-:Y:S01]  /*3e90*/  NOP ;  /* 0x0000000000007918 */ /* 0x000fe20000000000 */
[----:B----4-:R-:W-:Y:S05]  /*3ea0*/  EXIT ;  /* 0x000000000000794d */ /* 0x010fea0003800000 */
.L_x_52:
[----:B------:R-:W-:-:S09]  /*3eb0*/  UISETP.NE.OR UP2, UPT, UR8, 0x3, !UP2 ;  /* 0x000000030800788c */ /* 0x000fd2000d745670 */
[----:B------:R-:W-:Y:S05]  /*3ec0*/  BRA.U UP2, `(.L_x_71) ;  /* 0x0000001102187547 */ /* 0x000fea000b800000 */
[----:B------:R-:W1:Y:S01]  /*3ed0*/  LDC R0, c[0x0][0xb30] ;  /* 0x0002cc00ff007b82 */ /* 0x000e620000000800 */
[----:B------:R-:W2:Y:S01]  /*3ee0*/  LDCU.64 UR8, c[0x0][0x888] ;  /* 0x00011100ff0877ac */ /* 0x000ea20008000a00 */
[----:B------:R-:W-:Y:S02]  /*3ef0*/  HFMA2 R25, -RZ, RZ, 0, 0 ;  /* 0x00000000ff197431 */ /* 0x000fe400000001ff */
[----:B-----5:R-:W-:Y:S01]  /*3f00*/  IMAD.MOV.U32 R32, RZ, RZ, 0x1 ;  /* 0x00000001ff207424 */ /* 0x020fe200078e00ff */
[----:B------:R-:W-:Y:S01]  /*3f10*/  MOV R23, 0x2000 ;  /* 0x0000200000177802 */ /* 0x000fe20000000f00 */
[----:B------:R-:W4:Y:S01]  /*3f20*/  LDCU.64 UR4, c[0x0][0x890] ;  /* 0x00011200ff0477ac */ /* 0x000f220008000a00 */
[----:B------:R-:W-:Y:S01]  /*3f30*/  IMAD.MOV.U32 R27, RZ, RZ, RZ ;  /* 0x000000ffff1b7224 */ /* 0x000fe200078e00ff */
[----:B------:R-:W3:Y:S01]  /*3f40*/  LDC R19, c[0x0][0x370] ;  /* 0x0000dc00ff137b82 */ /* 0x000ee20000000800 */
[----:B------:R-:W-:Y:S01]  /*3f50*/  UMOV UR7, 0x400 ;  /* 0x0000040000077882 */ /* 0x000fe20000000000 */
[----:B------:R-:W-:-:S02]  /*3f60*/  UPLOP3.LUT UP1, UPT, UPT, UPT, UPT, 0x40, 0x4 ;  /* 0x000000000004789c */ /* 0x000fc40003f2e870 */
[----:B------:R-:W-:-:S04]  /*3f70*/  ULEA UR7, UR37, UR7, 0x18 ;  /* 0x0000000725077291 */ /* 0x000fc8000f8ec0ff */
[----:B------:R-:W3:Y:S01]  /*3f80*/  LDC R2, c[0x0][0xb0c] ;  /* 0x0002c300ff027b82 */ /* 0x000ee20000000800 */
[----:B------:R-:W-:Y:S02]  /*3f90*/  UIADD3 UR13, UPT, UPT, UR7, 0x58, URZ ;  /* 0x00000058070d7890 */ /* 0x000fe4000fffe0ff */
[----:B--2---:R-:W-:Y:S02]  /*3fa0*/  UISETP.NE.U32.AND UP2, UPT, UR8, URZ, UPT ;  /* 0x000000ff0800728c */ /* 0x004fe4000bf45070 */
[----:B------:R-:W-:Y:S02]  /*3fb0*/  UIADD3 UR33, UPT, UPT, UR7, 0x40, URZ ;  /* 0x0000004007217890 */ /* 0x000fe4000fffe0ff */
[----:B----4-:R-:W-:Y:S01]  /*3fc0*/  UISETP.NE.U32.AND UP3, UPT, UR4, URZ, UPT ;  /* 0x000000ff0400728c */ /* 0x010fe2000bf65070 */
[----:B------:R-:W2:Y:S01]  /*3fd0*/  LDC R18, c[0x0][0xb20] ;  /* 0x0002c800ff127b82 */ /* 0x000ea20000000800 */
[----:B-1----:R-:W-:Y:S01]  /*3fe0*/  ISETP.NE.AND P1, PT, R0, 0x1, PT ;  /* 0x000000010000780c */ /* 0x002fe20003f25270 */
[----:B------:R-:W-:-:S02]  /*3ff0*/  UISETP.NE.AND.EX UP2, UPT, UR9, URZ, UPT, UP2 ;  /* 0x000000ff0900728c */ /* 0x000fc4000bf45320 */
[----:B------:R-:W-:Y:S02]  /*4000*/  UIADD3 UR25, UPT, UPT, UR7, 0x48, URZ ;  /* 0x0000004807197890 */ /* 0x000fe4000fffe0ff */
[----:B------:R-:W-:Y:S02]  /*4010*/  UIADD3 UR17, UPT, UPT, UR7, 0x50, URZ ;  /* 0x0000005007117890 */ /* 0x000fe4000fffe0ff */
[----:B------:R-:W1:Y:S01]  /*4020*/  LDC.64 R36, c[0x0][0x348] ;  /* 0x0000d200ff247b82 */ /* 0x000e620000000a00 */
[----:B------:R-:W-:Y:S02]  /*4030*/  UPRMT UR13, UR37, 0x654, UR13 ;  /* 0x00000654250d7896 */ /* 0x000fe4000800000d */
[----:B------:R-:W-:-:S05]  /*4040*/  UISETP.NE.AND.EX UP3, UPT, UR5, URZ, UPT, UP3 ;  /* 0x000000ff0500728c */ /* 0x000fca000bf65330 */
[----:B------:R-:W4:Y:S08]  /*4050*/  LDC.64 R16, c[0x0][0xb10] ;  /* 0x0002c400ff107b82 */ /* 0x000f300000000a00 */
[----:B------:R-:W1:Y:S08]  /*4060*/  LDC.64 R6, c[0x0][0xb18] ;  /* 0x0002c600ff067b82 */ /* 0x000e700000000a00 */
[----:B------:R-:W1:Y:S08]  /*4070*/  LDC.64 R4, c[0x0][0xb28] ;  /* 0x0002ca00ff047b82 */ /* 0x000e700000000a00 */
[----:B--23--:R-:W1:Y:S02]  /*4080*/  LDC R22, c[0x0][0x374] ;  /* 0x0000dd00ff167b82 */ /* 0x00ce640000000800 */
.L_x_82:
[----:B------:R-:W-:Y:S02]  /*4090*/  LEA R0, R27, UR7, 0x3 ;  /* 0x000000071b007c11 */ /* 0x000fe4000f8e18ff */
[----:B------:R-:W-:Y:S02]  /*40a0*/  SHF.L.U32 R3, R25, 0x1f, RZ ;  /* 0x0000001f19037819 */ /* 0x000fe400000006ff */
[----:B------:R-:W-:Y:S02]  /*40b0*/  LEA R28, R27, UR7, 0x4 ;  /* 0x000000071b1c7c11 */ /* 0x000fe4000f8e20ff */
[----:B--2---:R-:W2:Y:S02]  /*40c0*/  SYNCS.PHASECHK.TRANS64.TRYWAIT P0, [R0+URZ+0x90], R3 ;  /* 0x00009003000075a7 */ /* 0x004ea400080011ff */
[----:B--2---:R-:W-:Y:S05]  /*40d0*/  @!P0 BRA `(.L_x_72) ;  /* 0x0000004800f48947 */ /* 0x004fea0003800000 */
.L_x_162:
[----:B------:R-:W-:Y:S01]  /*40e0*/  ISETP.GE.AND P0, PT, R26, 0x1, PT ;  /* 0x000000011a00780c */ /* 0x000fe20003f06270 */
[----:B------:R-:W3:Y:S01]  /*40f0*/  LDS.128 R28, [R28+0x120] ;  /* 0x000120001c1c7984 */ /* 0x000ee20000000c00 */
[----:B--2---:R-:W-:Y:S01]  /*4100*/  VIADD R0, R0, 0xa0 ;  /* 0x000000a000007836 */ /* 0x004fe20000000000 */
[----:B------:R-:W-:Y:S01]  /*4110*/  @!PT LDS RZ, [RZ] ;  /* 0x00000000fffff984 */ /* 0x000fe20000000800 */
[----:B------:R-:W-:Y:S01]  /*4120*/  @!PT LDS RZ, [RZ] ;  /* 0x00000000fffff984 */ /* 0x000fe20000000800 */
[----:B------:R-:W-:Y:S01]  /*4130*/  @!PT LDS RZ, [RZ] ;  /* 0x00000000fffff984 */ /* 0x000fe20000000800 */
[----:B------:R-:W-:Y:S01]  /*4140*/  @!PT LDS RZ, [RZ] ;  /* 0x00000000fffff984 */ /* 0x000fe20000000800 */
[----:B------:R2:W-:Y:S06]  /*4150*/  MEMBAR.ALL.CTA ;  /* 0x0000000000007992 */ /* 0x0005ec0000008000 */
[----:B--2---:R-:W2:Y:S01]  /*4160*/  FENCE.VIEW.ASYNC.S ;  /* 0x00000000000073c6 */ /* 0x004ea20000000000 */
[----:B------:R-:W-:Y:S04]  /*4170*/  PRMT R0, RZ, 0x654, R0 ;  /* 0x00000654ff007816 */ /* 0x000fe80000000000 */
[----:B--2---:R2:W-:Y:S01]  /*4180*/  SYNCS.ARRIVE.TRANS64.RED.A1T0 RZ, [R0+URZ], RZ ;  /* 0x000000ff00ff79a7 */ /* 0x0045e200081004ff */
[----:B---3--:R-:W-:Y:S11]  /*4190*/  LOP3.LUT P3, RZ, R30, 0x1, RZ, 0xc0, !PT ;  /* 0x000000011eff7812 */ /* 0x008ff6000786c0ff */
[----:B------:R-:W-:Y:S02]  /*41a0*/  @!UPT UIADD3 URZ, UPT, UPT, URZ, URZ, URZ ;  /* 0x000000fffffff290 */ /* 0x000fe4000fffe0ff */
[----:B------:R-:W-:Y:S02]  /*41b0*/  @P3 MOV R13, R28 ;  /* 0x0000001c000d3202 */ /* 0x000fe40000000f00 */
[----:B------:R-:W-:Y:S01]  /*41c0*/  @P3 LOP3.LUT R8, R29, 0xffff, RZ, 0xc0, !PT ;  /* 0x0000ffff1d083812 */ /* 0x000fe200078ec0ff */
[----:B--2---:R-:W-:Y:S06]  /*41d0*/  @!P0 BRA `(.L_x_73) ;  /* 0x0000000000a48947 */ /* 0x004fec0003800000 */
[----:B-1----:R-:W-:Y:S01]  /*41e0*/  IMAD.HI.U32 R33, R22, R7, RZ ;  /* 0x0000000716217227 */ /* 0x002fe200078e00ff */
[----:B------:R-:W-:Y:S02]  /*41f0*/  ISETP.NE.AND P0, PT, R6, 0x1, PT ;  /* 0x000000010600780c */ /* 0x000fe40003f05270 */
[----:B------:R-:W-:Y:S01]  /*4200*/  ISETP.NE.AND P2, PT, R26, 0x1, PT ;  /* 0x000000011a00780c */ /* 0x000fe20003f45270 */
[----:B----4-:R-:W-:Y:S01]  /*4210*/  IMAD.HI.U32 R34, R19, R16, RZ ;  /* 0x0000001013227227 */ /* 0x010fe200078e00ff */
[----:B------:R-:W-:Y:S02]  /*4220*/  SHF.R.U32.HI R33, RZ, R18, R33 ;  /* 0x00000012ff217219 */ /* 0x000fe40000011621 */
[----:B------:R-:W-:Y:S01]  /*4230*/  ISETP.NE.AND P4, PT, R2, 0x1, PT ;  /* 0x000000010200780c */ /* 0x000fe20003f85270 */
[----:B------:R-:W-:Y:S01]  /*4240*/  IMAD.HI.U32 R38, R13, R16, RZ ;  /* 0x000000100d267227 */ /* 0x000fe200078e00ff */
[----:B------:R-:W-:Y:S02]  /*4250*/  SHF.R.U32.HI R34, RZ, R17, R34 ;  /* 0x00000011ff227219 */ /* 0x000fe40000011622 */
[----:B------:R-:W-:Y:S01]  /*4260*/  SEL R3, R22, R33, !P0 ;  /* 0x0000002116037207 */ /* 0x000fe20004000000 */
[C---:B------:R-:W-:Y:S01]  /*4270*/  IMAD.HI.U32 R33, R8.reuse, R7, RZ ;  /* 0x0000000708217227 */ /* 0x040fe200078e00ff */
[----:B------:R-:W-:Y:S02]  /*4280*/  SEL R11, R19, R34, !P4 ;  /* 0x00000022130b7207 */ /* 0x000fe40006000000 */
[----:B------:R-:W-:Y:S01]  /*4290*/  SHF.R.U32.HI R38, RZ, R17, R38 ;  /* 0x00000011ff267219 */ /* 0x000fe20000011626 */
[----:B------:R-:W-:Y:S01]  /*42a0*/  IMAD.HI.U32 R40, R3, R4, RZ ;  /* 0x0000000403287227 */ /* 0x000fe200078e00ff */
[----:B------:R-:W-:Y:S03]  /*42b0*/  SHF.R.U32.HI R33, RZ, R18, R33 ;  /* 0x00000012ff217219 */ /* 0x000fe60000011621 */
[----:B------:R-:W-:Y:S01]  /*42c0*/  IMAD.HI.U32 R34, R11, R4, RZ ;  /* 0x000000040b227227 */ /* 0x000fe200078e00ff */
[----:B------:R-:W-:Y:S02]  /*42d0*/  @P2 SHF.R.U32.HI R3, RZ, R5, R40 ;  /* 0x00000005ff032219 */ /* 0x000fe40000011628 */
[----:B------:R-:W-:Y:S02]  /*42e0*/  SEL R9, R8, R33, !P0 ;  /* 0x0000002108097207 */ /* 0x000fe40004000000 */
[----:B------:R-:W-:Y:S01]  /*42f0*/  @P2 SHF.R.U32.HI R11, RZ, R5, R34 ;  /* 0x00000005ff0b2219 */ /* 0x000fe20000011622 */
[C---:B------:R-:W-:Y:S01]  /*4300*/  IMAD R10, R26.reuse, R3, RZ ;  /* 0x000000031a0a7224 */ /* 0x040fe200078e02ff */
[----:B------:R-:W-:Y:S01]  /*4310*/  SEL R3, R13, R38, !P4 ;  /* 0x000000260d037207 */ /* 0x000fe20006000000 */
[C---:B------:R-:W-:Y:S03]  /*4320*/  IMAD.HI.U32 R14, R9.reuse, R4, RZ ;  /* 0x00000004090e7227 */ /* 0x040fe600078e00ff */
[----:B------:R-:W-:Y:S01]  /*4330*/  ISETP.GE.AND P0, PT, R9, R10, PT ;  /* 0x0000000a0900720c */ /* 0x000fe20003f06270 */
[C---:B------:R-:W-:Y:S01]  /*4340*/  IMAD R12, R26.reuse, R11, RZ ;  /* 0x0000000b1a0c7224 */ /* 0x040fe200078e02ff */
[-C--:B------:R-:W-:Y:S04]  /*4350*/  SHF.R.U32.HI R14, RZ, R5.reuse, R14 ;  /* 0x00000005ff0e7219 */ /* 0x080fe8000001160e */
[----:B------:R-:W-:Y:S02]  /*4360*/  ISETP.GE.OR P0, PT, R3, R12, P0 ;  /* 0x0000000c0300720c */ /* 0x000fe40000706670 */
[----:B------:R-:W-:Y:S05]  /*4370*/  SEL R15, R9, R14, !P2 ;  /* 0x0000000e090f7207 */ /* 0x000fea0005000000 */
[----:B------:R-:W-:Y:S04]  /*4380*/  IMAD.MOV R14, RZ, RZ, -R15 ;  /* 0x000000ffff0e7224 */ /* 0x000fe800078e0a0f */
[----:B------:R-:W-:Y:S02]  /*4390*/  IMAD R14, R26, R14, R9 ;  /* 0x0000000e1a0e7224 */ /* 0x000fe400078e0209 */
[C---:B------:R-:W-:Y:S05]  /*43a0*/  @!P0 IMAD.HI.U32 R10, R3.reuse, R4, RZ ;  /* 0x00000004030a8227 */ /* 0x040fea00078e00ff */
[----:B------:R-:W-:Y:S04]  /*43b0*/  @!P0 SHF.R.U32.HI R10, RZ, R5, R10 ;  /* 0x00000005ff0a8219 */ /* 0x000fe8000001160a */
[----:B------:R-:W-:Y:S01]  /*43c0*/  @!P0 SEL R0, R3, R10, !P2 ;  /* 0x0000000a03008207 */ /* 0x000fe20005000000 */
[----:B------:R-:W-:Y:S03]  /*43d0*/  IMAD.MOV R10, RZ, RZ, -R3 ;  /* 0x000000ffff0a7224 */ /* 0x000fe600078e0a03 */
[----:B------:R-:W-:Y:S01]  /*43e0*/  @!P0 IADD3 R15, PT, PT, R15, -R0, RZ ;  /* 0x800000000f0f8210 */ /* 0x000fe20007ffe0ff */
[----:B------:R-:W-:Y:S01]  /*43f0*/  @!P0 IMAD R0, R11, R14, R0 ;  /* 0x0000000e0b008224 */ /* 0x000fe200078e0200 */
[----:B------:R-:W-:Y:S01]  /*4400*/  IADD3 R11, PT, PT, -R9, RZ, RZ ;  /* 0x000000ff090b7210 */ /* 0x000fe20007ffe1ff */
[----:B------:R-:W-:Y:S02]  /*4410*/  IMAD R13, R2, R10, R13 ;  /* 0x0000000a020d7224 */ /* 0x000fe400078e020d */
[----:B------:R-:W-:Y:S02]  /*4420*/  @!P0 IMAD R9, R15, R26, R3 ;  /* 0x0000001a0f098224 */ /* 0x000fe400078e0203 */
[----:B------:R-:W-:Y:S02]  /*4430*/  @!P0 IMAD.MOV.U32 R3, RZ, RZ, R0 ;  /* 0x000000ffff038224 */ /* 0x000fe400078e0000 */
[----:B------:R-:W-:Y:S02]  /*4440*/  IMAD R8, R6, R11, R8 ;  /* 0x0000000b06087224 */ /* 0x000fe400078e0208 */
[----:B------:R-:W-:Y:S02]  /*4450*/  IMAD R13, R3, R2, R13 ;  /* 0x00000002030d7224 */ /* 0x000fe400078e020d */
[----:B------:R-:W-:Y:S02]  /*4460*/  IMAD R8, R9, R6, R8 ;  /* 0x0000000609087224 */ /* 0x000fe400078e0208 */
.L_x_73:
[----:B------:R-:W-:Y:S05]  /*4470*/  BRA.U UP1, `(.L_x_74) ;  /* 0x0000000101107547 */ /* 0x000fea000b800000 */
[----:B------:R-:W-:Y:S04]  /*4480*/  MOV R0, UR6 ;  /* 0x0000000600007c02 */ /* 0x000fe80008000f00 */
[----:B------:R-:W-:Y:S04]  /*4490*/  SHF.L.U32 R3, R0, 0x1f, RZ ;  /* 0x0000001f00037819 */ /* 0x000fe800000006ff */
[----:B------:R-:W2:Y:S02]  /*44a0*/  SYNCS.PHASECHK.TRANS64.TRYWAIT P0, [UR7+0x88], R3 ;  /* 0x00008803ff0075a7 */ /* 0x000ea40008001107 */
[----:B--2---:R-:W-:Y:S05]  /*44b0*/  @!P0 BRA `(.L_x_75) ;  /* 0x0000004800108947 */ /* 0x004fea0003800000 */
.L_x_74:
[----:B------:R-:W-:Y:S02]  /*44c0*/  R2UR UR35, R21 ;  /* 0x00000000152372ca */ /* 0x000fe400000e0000 */
[----:B------:R-:W-:Y:S02]  /*44d0*/  R2UR UR34, R20 ;  /* 0x00000000142272ca */ /* 0x000fe400000e0000 */
[----:B------:R-:W-:Y:S02]  /*44e0*/  ISETP.NE.U32.AND P2, PT, RZ, UR4, PT ;  /* 0x00000004ff007c0c */ /* 0x000fe4000bf45070 */
[----:B------:R-:W-:Y:S02]  /*44f0*/  SHF.L.U32 R12, R32, 0x1f, RZ ;  /* 0x0000001f200c7819 */ /* 0x000fe400000006ff */
[----:B------:R-:W-:Y:S05]  /*4500*/  ISETP.NE.AND.EX P2, PT, RZ, UR5, PT, P2 ;  /* 0x00000005ff007c0c */ /* 0x000fea000bf45320 */
[----:B------:R-:W-:Y:S02]  /*4510*/  USHF.L.U32 UR35, UR35, 0x7, URZ ;  /* 0x0000000723237899 */ /* 0x000fe400080006ff */
[----:B------:R-:W-:Y:S01]  /*4520*/  USHF.L.U32 UR34, UR34, 0x6, URZ ;  /* 0x0000000622227899 */ /* 0x000fe200080006ff */
[----:B------:R-:W-:Y:S11]  /*4530*/  BRA.U !UP3, `(.L_x_76) ;  /* 0x000000010b347547 */ /* 0x000ff6000b800000 */
[----:B------:R-:W-:Y:S01]  /*4540*/  UPLOP3.LUT UP0, UPT, UPT, UPT, UP2, 0x80, 0x8 ;  /* 0x000000000008789c */ /* 0x000fe20003f0f020 */
[----:B--2---:R-:W-:Y:S02]  /*4550*/  HFMA2 R0, -RZ, RZ, 0, 5.9604644775390625e-08 ;  /* 0x00000001ff007431 */ /* 0x004fe400000001ff */
[----:B------:R-:W-:Y:S03]  /*4560*/  IMAD.MOV.U32 R67, RZ, RZ, 0x1 ;  /* 0x00000001ff437424 */ /* 0x000fe600078e00ff */
[----:B------:R-:W-:Y:S05]  /*4570*/  PLOP3.LUT P0, PT, PT, PT, UP0, 0x80, 0x8 ;  /* 0x000000000008781c */ /* 0x000fea0003f0f008 */
[----:B------:R-:W2:Y:S01]  /*4580*/  @UP0 LDCU.64 UR10, c[0x0][0x888] ;  /* 0x00011100ff0a07ac */ /* 0x000ea20008000a00 */
[----:B------:R-:W-:Y:S07]  /*4590*/  @UP0 UIMAD UR8, UR52, UR4, URZ ;  /* 0x00000004340802a4 */ /* 0x000fee000f8e02ff */
[----:B------:R-:W-:Y:S01]  /*45a0*/  @!P0 PRMT R67, R0, 0x7610, R67 ;  /* 0x0000761000438816 */ /* 0x000fe20000000043 */
[----:B--2---:R-:W-:Y:S03]  /*45b0*/  @UP0 UIMAD.WIDE UR10, UR8, 0x4, UR10 ;  /* 0x00000004080a08a5 */ /* 0x004fe6000f8e020a */
[----:B------:R-:W2:Y:S03]  /*45c0*/  @!UP0 LDCU UR8, c[0x0][0x880] ;  /* 0x00011000ff0887ac */ /* 0x000ea60008000800 */
[----:B------:R-:W-:Y:S01]  /*45d0*/  IMAD.U32 R10, RZ, RZ, UR10 ;  /* 0x0000000aff0a7e24 */ /* 0x000fe2000f8e00ff */
[----:B------:R-:W-:Y:S05]  /*45e0*/  MOV R11, UR11 ;  /* 0x0000000b000b7c02 */ /* 0x000fea0008000f00 */
[----:B------:R3:W5:Y:S02]  /*45f0*/  @P0 LDG.E R35, desc[UR46][R10.64] ;  /* 0x0000002e0a230981 */ /* 0x000764000c1e1900 */
[----:B--23--:R-:W-:Y:S07]  /*4600*/  @!P0 IMAD.U32 R35, RZ, RZ, UR8 ;  /* 0x00000008ff238e24 */ /* 0x00cfee000f8e00ff */
.L_x_76:
[----:B-----5:R-:W-:Y:S01]  /*4610*/  @!P2 FSETP.EQ.AND P0, PT, R35, RZ, PT ;  /* 0x000000ff2300a20b */ /* 0x020fe20003f02000 */
[----:B------:R-:W-:Y:S01]  /*4620*/  @!UPT UIADD3 URZ, UPT, UPT, URZ, URZ, URZ ;  /* 0x000000fffffff290 */ /* 0x000fe2000fffe0ff */
[----:B------:R-:W-:Y:S11]  /*4630*/  @!P2 BRA `(.L_x_77) ;  /* 0x000000000014a947 */ /* 0x000ff60003800000 */
[----:B------:R-:W-:Y:S02]  /*4640*/  LOP3.LUT P2, RZ, R67, 0xff, RZ, 0xc0, !PT ;  /* 0x000000ff43ff7812 */ /* 0x000fe4000784c0ff */
[----:B------:R-:W-:Y:S04]  /*4650*/  PLOP3.LUT P0, PT, PT, PT, UP0, 0x80, 0x8 ;  /* 0x000000000008781c */ /* 0x000fe80003f0f008 */
[----:B------:R-:W-:Y:S07]  /*4660*/  PLOP3.LUT P0, PT, P0, PT, PT, 0x8, 0x80 ;  /* 0x000000000080781c */ /* 0x000fee000070e170 */
[----:B------:R-:W-:Y:S11]  /*4670*/  @P2 FSETP.EQ.AND P0, PT, R35, RZ, PT ;  /* 0x000000ff2300220b */ /* 0x000ff60003f02000 */
[----:B------:R-:W-:Y:S02]  /*4680*/  @!UPT UIADD3 URZ, UPT, UPT, URZ, URZ, URZ ;  /* 0x000000fffffff290 */ /* 0x000fe4000fffe0ff */
.L_x_77:
[----:B------:R-:W3:Y:S01]  /*4690*/  SYNCS.PHASECHK.TRANS64.TRYWAIT P2, [UR7+0x60], R12 ;  /* 0x0000600cff0075a7 */ /* 0x000ee20008041107 */
[----:B------:R-:W-:Y:S04]  /*46a0*/  ELECT P4, URZ, PT ;  /* 0x0000000000ff782f */ /* 0x000fe80003880000 */
[----:B------:R-:W-:Y:S11]  /*46b0*/  PLOP3.LUT P4, PT, P0, P4, PT, 0xf2, 0x2f ;  /* 0x00000000002f781c */ /* 0x000ff60000789e72 */
[----:B------:R-:W-:Y:S02]  /*46c0*/  @!UPT UIADD3 URZ, UPT, UPT, URZ, URZ, URZ ;  /* 0x000000fffffff290 */ /* 0x000fe4000fffe0ff */
[----:B-1----:R-:W-:Y:S05]  /*46d0*/  @!P4 IADD3 R9, P0, PT, R36, 0x580, RZ ;  /* 0x000005802409c810 */ /* 0x002fea0007f1e0ff */
[----:B--2---:R-:W-:Y:S01]  /*46e0*/  @!P4 IMAD.X R0, RZ, RZ, R37, P0 ;  /* 0x000000ffff00c224 */ /* 0x004fe200000e0625 */
[----:B---3--:R-:W-:Y:S07]  /*46f0*/  @!P2 BRA `(.L_x_78) ;  /* 0x000000440098a947 */ /* 0x008fee0003800000 */
.L_x_165:
[----:B------:R-:W-:Y:S01]  /*4700*/  @!P4 R2UR UR8, R0 ;  /* 0x000000000008c2ca */ /* 0x000fe200000e0000 */
[----:B------:R-:W-:Y:S01]  /*4710*/  VOTEU.ALL UP1, P4 ;  /* 0x0000000000ff7886 */ /* 0x000fe20002020000 */
[----:B------:R-:W-:Y:S01]  /*4720*/  @!P4 R2UR UR9, R9 ;  /* 0x000000000909c2ca */ /* 0x000fe200000e0000 */
[----:B------:R-:W-:Y:S01]  /*4730*/  @!P4 IMAD.MOV.U32 R0, RZ, RZ, 0x2000 ;  /* 0x00002000ff00c424 */ /* 0x000fe200078e00ff */
[----:B------:R-:W-:Y:S01]  /*4740*/  UMOV UR10, 0x0 ;  /* 0x00000000000a7882 */ /* 0x000fe20000000000 */
[----:B------:R-:W-:Y:S01]  /*4750*/  UMOV UR11, 0x10000000 ;  /* 0x10000000000b7882 */ /* 0x000fe20000000000 */
[----:B------:R-:W-:Y:S01]  /*4760*/  @!UP1 UIADD3 UR32, UPT, UPT, UR7, 0x200, URZ ;  /* 0x0000020007209890 */ /* 0x000fe2000fffe0ff */
[----:B------:R-:W-:Y:S01]  /*4770*/  @!P4 IADD3 R9, P0, PT, R36, 0x580, RZ ;  /* 0x000005802409c810 */ /* 0x000fe20007f1e0ff */
[----:B------:R-:W-:Y:S01]  /*4780*/  VOTEU.ALL UP1, P4 ;  /* 0x0000000000ff7886 */ /* 0x000fe20002020000 */
[----:B------:R-:W-:Y:S04]  /*4790*/  UMOV UR36, UR52 ;  /* 0x0000003400247c82 */ /* 0x000fe80008000000 */
[----:B------:R-:W-:Y:S01]  /*47a0*/  IMAD.U32 R11, RZ, RZ, UR8 ;  /* 0x00000008ff0b7e24 */ /* 0x000fe2000f8e00ff */
[----:B------:R-:W-:Y:S01]  /*47b0*/  UPRMT UR8, UR37, 0x654, UR33 ;  /* 0x0000065425087896 */ /* 0x000fe20008000021 */
[----:B------:R-:W-:Y:S03]  /*47c0*/  IMAD.U32 R10, RZ, RZ, UR9 ;  /* 0x00000009ff0a7e24 */ /* 0x000fe6000f8e00ff */
[----:B------:R-:W-:Y:S02]  /*47d0*/  @!P4 R2UR UR15, R11 ;  /* 0x000000000b0fc2ca */ /* 0x000fe400000e0000 */
[----:B------:R-:W-:Y:S11]  /*47e0*/  @!P4 R2UR UR14, R10 ;  /* 0x000000000a0ec2ca */ /* 0x000ff600000e0000 */
[----:B------:R-:W-:Y:S02]  /*47f0*/  @!UPT UIADD3 URZ, UPT, UPT, URZ, URZ, URZ ;  /* 0x000000fffffff290 */ /* 0x000fe4000fffe0ff */
[----:B------:R2:W-:Y:S01]  /*4800*/  @!UP1 UTMALDG.3D [UR32], [UR14], desc[UR10] ;  /* 0x00000a200e0095b4 */ /* 0x0005e20008011000 */
[----:B------:R3:W-:Y:S01]  /*4810*/  @!P4 SYNCS.ARRIVE.TRANS64.RED.A0TR RZ, [UR7+0x40], R0 ;  /* 0x00004000ffffc9a7 */ /* 0x0007e20008300407 */
[----:B------:R-:W-:Y:S01]  /*4820*/  SYNCS.ARRIVE.TRANS64.RED.A1T0 RZ, [UR8], RZ ;  /* 0x000000ffffff79a7 */ /* 0x000fe20008100408 */
[----:B---3--:R-:W-:Y:S01]  /*4830*/  @!P4 IMAD.X R0, RZ, RZ, R37, P0 ;  /* 0x000000ffff00c224 */ /* 0x008fe200000e0625 */
[----:B------:R-:W3:Y:S02]  /*4840*/  SYNCS.PHASECHK.TRANS64.TRYWAIT P2, [UR7+0x68], R12 ;  /* 0x0000680cff0075a7 */ /* 0x000ee40008041107 */
[----:B--23--:R-:W-:Y:S05]  /*4850*/  @!P2 BRA `(.L_x_79) ;  /* 0x000000440058a947 */ /* 0x00cfea0003800000 */
.L_x_167:
        /* <DEDUP_REMOVED lines=8> */
[----:B------:R-:W-:Y:S01]  /*48e0*/  @!UP1 UIADD3 UR24, UPT, UPT, UR7, 0x2200, URZ ;  /* 0x0000220007189890 */ /* 0x000fe2000fffe0ff */
[----:B------:R-:W-:Y:S01]  /*48f0*/  VOTEU.ALL UP1, P4 ;  /* 0x0000000000ff7886 */ /* 0x000fe20002020000 */
[----:B------:R-:W-:Y:S01]  /*4900*/  UMOV UR27, UR35 ;  /* 0x00000023001b7c82 */ /* 0x000fe20008000000 */
[----:B------:R-:W-:Y:S02]  /*4910*/  UMOV UR28, UR52 ;  /* 0x00000034001c7c82 */ /* 0x000fe40008000000 */
[----:B------:R-:W-:Y:S01]  /*4920*/  IMAD.U32 R11, RZ, RZ, UR8 ;  /* 0x00000008ff0b7e24 */ /* 0x000fe2000f8e00ff */
[----:B------:R-:W-:Y:S01]  /*4930*/  UPRMT UR8, UR37, 0x654, UR25 ;  /* 0x0000065425087896 */ /* 0x000fe20008000019 */
[----:B------:R-:W-:Y:S02]  /*4940*/  IMAD.U32 R10, RZ, RZ, UR9 ;  /* 0x00000009ff0a7e24 */ /* 0x000fe4000f8e00ff */
[----:B------:R-:W-:Y:S01]  /*4950*/  @!P4 IMAD.X R20, RZ, RZ, R37, P0 ;  /* 0x000000ffff14c224 */ /* 0x000fe200000e0625 */
[----:B------:R-:W-:Y:S02]  /*4960*/  @!P4 R2UR UR15, R11 ;  /* 0x000000000b0fc2ca */ /* 0x000fe400000e0000 */
[----:B------:R-:W-:Y:S11]  /*4970*/  @!P4 R2UR UR14, R10 ;  /* 0x000000000a0ec2ca */ /* 0x000ff600000e0000 */
[----:B------:R-:W-:Y:S02]  /*4980*/  @!UPT UIADD3 URZ, UPT, UPT, URZ, URZ, URZ ;  /* 0x000000fffffff290 */ /* 0x000fe4000fffe0ff */
[----:B------:R2:W-:Y:S01]  /*4990*/  @!UP1 UTMALDG.3D [UR24], [UR14], desc[UR10] ;  /* 0x00000a180e0095b4 */ /* 0x0005e20008011000 */
[----:B------:R2:W-:Y:S01]  /*49a0*/  @!P4 SYNCS.ARRIVE.TRANS64.RED.A0TR RZ, [UR7+0x48], R0 ;  /* 0x00004800ffffc9a7 */ /* 0x0005e20008300407 */
[----:B------:R-:W-:Y:S01]  /*49b0*/  SYNCS.ARRIVE.TRANS64.RED.A1T0 RZ, [UR8], RZ ;  /* 0x000000ffffff79a7 */ /* 0x000fe20008100408 */
[----:B------:R-:W3:Y:S02]  /*49c0*/  SYNCS.PHASECHK.TRANS64.TRYWAIT P2, [UR7+0x70], R12 ;  /* 0x0000700cff0075a7 */ /* 0x000ee40008041107 */
[----:B--23--:R-:W-:Y:S05]  /*49d0*/  @!P2 BRA `(.L_x_80) ;  /* 0x000000440010a947 */ /* 0x00cfea0003800000 */
.L_x_169:
[----:B------:R-:W2:Y:S01]  /*49e0*/  LDC.64 R14, c[0x0][0xb10] ;  /* 0x0002c400ff0e7b82 */ /* 0x000ea20000000a00 */
[----:B------:R-:W-:Y:S01]  /*49f0*/  @!P4 R2UR UR8, R20 ;  /* 0x000000001408c2ca */ /* 0x000fe200000e0000 */
[----:B------:R-:W-:Y:S01]  /*4a00*/  VOTEU.ALL UP1, P4 ;  /* 0x0000000000ff7886 */ /* 0x000fe20002020000 */
[----:B------:R-:W-:Y:S01]  /*4a10*/  @!P4 R2UR UR9, R21 ;  /* 0x000000001509c2ca */ /* 0x000fe200000e0000 */
[----:B------:R-:W-:Y:S01]  /*4a20*/  UMOV UR10, 0x0 ;  /* 0x00000000000a7882 */ /* 0x000fe20000000000 */
[----:B------:R-:W-:Y:S03]  /*4a30*/  UMOV UR11, 0x10000000 ;  /* 0x10000000000b7882 */ /* 0x000fe60000000000 */
[----:B------:R-:W3:Y:S01]  /*4a40*/  LDC.64 R10, c[0x0][0xb18] ;  /* 0x0002c600ff0a7b82 */ /* 0x000ee20000000a00 */
[----:B------:R-:W-:Y:S01]  /*4a50*/  @!UP1 UIADD3 UR18, UPT, UPT, UR34, 0x20, URZ ;  /* 0x0000002022129890 */ /* 0x000fe2000fffe0ff */
[----:B------:R-:W-:Y:S01]  /*4a60*/  @P3 SHF.R.U32.HI R24, RZ, 0x10, R29 ;  /* 0x00000010ff183819 */ /* 0x000fe2000001161d */
[----:B------:R-:W-:Y:S01]  /*4a70*/  @!UP1 UIADD3 UR16, UPT, UPT, UR7, 0x4200, URZ ;  /* 0x0000420007109890 */ /* 0x000fe2000fffe0ff */
[----:B------:R-:W-:Y:S01]  /*4a80*/  VIADD R27, R27, 0x1 ;  /* 0x000000011b1b7836 */ /* 0x000fe20000000000 */
[----:B------:R-:W-:Y:S03]  /*4a90*/  VOTEU.ALL UP1, P4 ;  /* 0x0000000000ff7886 */ /* 0x000fe60002020000 */
[----:B------:R-:W5:Y:S01]  /*4aa0*/  @!P1 LDC R0, c[0x0][0xb20] ;  /* 0x0002c800ff009b82 */ /* 0x000f620000000800 */
[----:B------:R-:W-:Y:S01]  /*4ab0*/  UMOV UR19, UR35 ;  /* 0x0000002300137c82 */ /* 0x000fe20008000000 */
[----:B------:R-:W-:Y:S01]  /*4ac0*/  IMAD.U32 R21, RZ, RZ, UR8 ;  /* 0x00000008ff157e24 */ /* 0x000fe2000f8e00ff */
[----:B------:R-:W-:Y:S05]  /*4ad0*/  UMOV UR20, UR52 ;  /* 0x0000003400147c82 */ /* 0x000fea0008000000 */
[----:B-1----:R-:W1:Y:S01]  /*4ae0*/  @!P1 LDC R3, c[0x0][0xb0c] ;  /* 0x0002c300ff039b82 */ /* 0x002e620000000800 */
[----:B------:R-:W-:Y:S01]  /*4af0*/  IMAD.U32 R20, RZ, RZ, UR9 ;  /* 0x00000009ff147e24 */ /* 0x000fe2000f8e00ff */
[----:B------:R-:W-:Y:S01]  /*4b00*/  UPRMT UR8, UR37, 0x654, UR17 ;  /* 0x0000065425087896 */ /* 0x000fe20008000011 */
[----:B------:R-:W-:Y:S03]  /*4b10*/  @!P4 R2UR UR15, R21 ;  /* 0x00000000150fc2ca */ /* 0x000fe600000e0000 */
[----:B------:R-:W-:Y:S01]  /*4b20*/  @!P4 R2UR UR14, R20 ;  /* 0x00000000140ec2ca */ /* 0x000fe200000e0000 */
[----:B------:R-:W-:Y:S11]  /*4b30*/  @!P4 IMAD.MOV.U32 R20, RZ, RZ, 0x2000 ;  /* 0x00002000ff14c424 */ /* 0x000ff600078e00ff */
[----:B------:R-:W-:Y:S01]  /*4b40*/  @!UPT UIADD3 URZ, UPT, UPT, URZ, URZ, URZ ;  /* 0x000000fffffff290 */ /* 0x000fe2000fffe0ff */
[----:B------:R1:W-:Y:S01]  /*4b50*/  @!UP1 UTMALDG.3D [UR16], [UR14], desc[UR10] ;  /* 0x00000a100e0095b4 */ /* 0x0003e20008011000 */
[----:B------:R1:W-:Y:S02]  /*4b60*/  @!P4 SYNCS.ARRIVE.TRANS64.RED.A0TR RZ, [UR7+0x50], R20 ;  /* 0x00005014ffffc9a7 */ /* 0x0003e40008300407 */
[----:B-1----:R-:W-:Y:S01]  /*4b70*/  @!P1 ISETP.NE.AND P2, PT, R3, 0x1, PT ;  /* 0x000000010300980c */ /* 0x002fe20003f45270 */
[C---:B--2---:R-:W-:Y:S01]  /*4b80*/  @!P1 IMAD.HI.U32 R14, R13.reuse, R14, RZ ;  /* 0x0000000e0d0e9227 */ /* 0x044fe200078e00ff */
[----:B---3--:R-:W-:Y:S03]  /*4b90*/  @!P1 ISETP.NE.AND P0, PT, R10, 0x1, PT ;  /* 0x000000010a00980c */ /* 0x008fe60003f05270 */
[C---:B------:R-:W-:Y:S01]  /*4ba0*/  @!P1 IMAD.HI.U32 R11, R8.reuse, R11, RZ ;  /* 0x0000000b080b9227 */ /* 0x040fe200078e00ff */
[----:B------:R-:W-:Y:S04]  /*4bb0*/  @!P1 SHF.R.U32.HI R14, RZ, R15, R14 ;  /* 0x0000000fff0e9219 */ /* 0x000fe8000001160e */
[----:B-----5:R-:W-:Y:S01]  /*4bc0*/  @!P1 SHF.R.U32.HI R9, RZ, R0, R11 ;  /* 0x00000000ff099219 */ /* 0x020fe2000001160b */
[----:B------:R-:W-:Y:S01]  /*4bd0*/  SYNCS.ARRIVE.TRANS64.RED.A1T0 RZ, [UR8], RZ ;  /* 0x000000ffffff79a7 */ /* 0x000fe20008100408 */
[----:B------:R-:W-:Y:S02]  /*4be0*/  @!P1 SEL R14, R13, R14, !P2 ;  /* 0x0000000e0d0e9207 */ /* 0x000fe40005000000 */
[----:B------:R-:W-:Y:S01]  /*4bf0*/  @!P1 SEL R9, R8, R9, !P0 ;  /* 0x0000000908099207 */ /* 0x000fe20004000000 */
[----:B------:R-:W1:Y:S04]  /*4c00*/  SYNCS.PHASECHK.TRANS64.TRYWAIT P5, [UR7+0x78], R12 ;  /* 0x0000780cff0075a7 */ /* 0x000e6800080a1107 */
[----:B------:R-:W-:Y:S02]  /*4c10*/  @!P1 IMAD.IADD R0, R9, 0x1, -R14 ;  /* 0x0000000109009824 */ /* 0x000fe400078e0a0e */
[----:B------:R-:W-:Y:S02]  /*4c20*/  @!P1 IMAD.IADD R9, R14, 0x1, -R9 ;  /* 0x000000010e099824 */ /* 0x000fe400078e0a09 */
[----:B------:R-:W-:Y:S02]  /*4c30*/  @!P1 IMAD R13, R0, R3, R13 ;  /* 0x00000003000d9224 */ /* 0x000fe400078e020d */
[----:B------:R-:W-:Y:S01]  /*4c40*/  @!P1 IMAD R8, R9, R10, R8 ;  /* 0x0000000a09089224 */ /* 0x000fe200078e0208 */
[----:B-1----:R-:W-:Y:S06]  /*4c50*/  @!P5 BRA `(.L_x_81) ;  /* 0x000000400088d947 */ /* 0x002fec0003800000 */
.L_x_171:
[----:B-1----:R-:W-:Y:S01]  /*4c60*/  @!P4 IADD3 R3, P0, PT, R36, 0x580, RZ ;  /* 0x000005802403c810 */ /* 0x002fe20007f1e0ff */
[----:B------:R-:W-:Y:S01]  /*4c70*/  VOTEU.ALL UP1, P4 ;  /* 0x0000000000ff7886 */ /* 0x000fe20002020000 */
[----:B------:R-:W-:Y:S01]  /*4c80*/  UMOV UR18, 0x0 ;  /* 0x0000000000127882 */ /* 0x000fe20000000000 */
[----:B------:R-:W-:Y:S01]  /*4c90*/  UMOV UR19, 0x10000000 ;  /* 0x1000000000137882 */ /* 0x000fe20000000000 */
[----:B------:R-:W-:Y:S01]  /*4ca0*/  @!P4 R2UR UR9, R3 ;  /* 0x000000000309c2ca */ /* 0x000fe200000e0000 */
[----:B------:R-:W-:Y:S01]  /*4cb0*/  @!P4 IMAD.X R0, RZ, RZ, R37, P0 ;  /* 0x000000ffff00c224 */ /* 0x000fe200000e0625 */
[----:B------:R-:W-:Y:S01]  /*4cc0*/  @!UP1 UIADD3 UR10, UPT, UPT, UR34, 0x30, URZ ;  /* 0x00000030220a9890 */ /* 0x000fe2000fffe0ff */
[----:B------:R-:W-:Y:S01]  /*4cd0*/  ISETP.NE.AND P0, PT, R27, 0x2, PT ;  /* 0x000000021b00780c */ /* 0x000fe20003f05270 */
[----:B------:R-:W-:Y:S01]  /*4ce0*/  UMOV UR11, UR35 ;  /* 0x00000023000b7c82 */ /* 0x000fe20008000000 */
[----:B------:R-:W-:Y:S01]  /*4cf0*/  UMOV UR12, UR52 ;  /* 0x00000034000c7c82 */ /* 0x000fe20008000000 */
[----:B------:R-:W-:Y:S01]  /*4d00*/  @!P4 R2UR UR8, R0 ;  /* 0x000000000008c2ca */ /* 0x000fe200000e0000 */
[----:B------:R-:W-:Y:S01]  /*4d10*/  IMAD.IADD R20, R8, 0x1, R66 ;  /* 0x0000000108147824 */ /* 0x000fe200078e0242 */
[----:B------:R-:W-:Y:S01]  /*4d20*/  @P3 R2UR UR52, R24 ;  /* 0x00000000183432ca */ /* 0x000fe200000e0000 */
[----:B------:R-:W-:Y:S01]  /*4d30*/  IMAD.IADD R21, R13, 0x1, R68 ;  /* 0x000000010d157824 */ /* 0x000fe200078e0244 */
[----:B------:R-:W-:Y:S02]  /*4d40*/  SEL R0, RZ, 0x1, P0 ;  /* 0x00000001ff007807 */ /* 0x000fe40000000000 */
[----:B------:R-:W-:Y:S01]  /*4d50*/  LOP3.LUT R32, R32, 0x1, RZ, 0x3c, !PT ;  /* 0x0000000120207812 */ /* 0x000fe200078e3cff */
[----:B------:R-:W-:Y:S01]  /*4d60*/  IMAD.U32 R10, RZ, RZ, UR9 ;  /* 0x00000009ff0a7e24 */ /* 0x000fe2000f8e00ff */
[----:B------:R-:W-:Y:S01]  /*4d70*/  @!UP1 UIADD3 UR9, UPT, UPT, UR7, 0x58, URZ ;  /* 0x0000005807099890 */ /* 0x000fe2000fffe0ff */
[----:B------:R-:W-:Y:S02]  /*4d80*/  LOP3.LUT R25, R25, R0, RZ, 0x3c, !PT ;  /* 0x0000000019197212 */ /* 0x000fe400078e3cff */
[----:B------:R-:W-:Y:S02]  /*4d90*/  SEL R27, R27, RZ, P0 ;  /* 0x000000ff1b1b7207 */ /* 0x000fe40000000000 */
[----:B------:R-:W-:Y:S01]  /*4da0*/  IMAD.U32 R11, RZ, RZ, UR8 ;  /* 0x00000008ff0b7e24 */ /* 0x000fe2000f8e00ff */
[----:B------:R-:W-:Y:S01]  /*4db0*/  @!P4 R2UR UR14, R10 ;  /* 0x000000000a0ec2ca */ /* 0x000fe200000e0000 */
[----:B------:R-:W-:Y:S01]  /*4dc0*/  @!UP1 UIADD3 UR8, UPT, UPT, UR7, 0x6200, URZ ;  /* 0x0000620007089890 */ /* 0x000fe2000fffe0ff */
[----:B------:R-:W-:Y:S02]  /*4dd0*/  VOTEU.ALL UP1, P4 ;  /* 0x0000000000ff7886 */ /* 0x000fe40002020000 */
[----:B------:R-:W-:Y:S11]  /*4de0*/  @!P4 R2UR UR15, R11 ;  /* 0x000000000b0fc2ca */ /* 0x000ff600000e0000 */
[----:B------:R-:W-:Y:S02]  /*4df0*/  @!UPT UIADD3 URZ, UPT, UPT, URZ, URZ, URZ ;  /* 0x000000fffffff290 */ /* 0x000fe4000fffe0ff */
[----:B------:R2:W-:Y:S01]  /*4e00*/  @!UP1 UTMALDG.3D [UR8], [UR14], desc[UR18] ;  /* 0x000012080e0095b4 */ /* 0x0005e20008011000 */
[----:B------:R2:W-:Y:S01]  /*4e10*/  @!P4 SYNCS.ARRIVE.TRANS64.RED.A0TR RZ, [UR7+0x58], R23 ;  /* 0x00005817ffffc9a7 */ /* 0x0005e20008300407 */
[----:B------:R-:W-:Y:S01]  /*4e20*/  UPLOP3.LUT UP1, UPT, UPT, UPT, UPT, 0x80, 0x8 ;  /* 0x000000000008789c */ /* 0x000fe20003f2f070 */
[----:B------:R-:W-:Y:S01]  /*4e30*/  SYNCS.ARRIVE.TRANS64.RED.A1T0 RZ, [UR13], RZ ;  /* 0x000000ffffff79a7 */ /* 0x000fe2000810040d */
[----:B------:R-:W-:Y:S09]  /*4e40*/  @P3 BRA `(.L_x_82) ;  /* 0xfffffff000903947 */ /* 0x000ff2000383ffff */
[----:B------:R-:W-:-:S04]  /*4e50*/  SHF.L.U32 R3, R32, 0x1f, RZ ;  /* 0x0000001f20037819 */ /* 0x000fc800000006ff */
[----:B------:R-:W1:Y:S02]  /*4e60*/  SYNCS.PHASECHK.TRANS64.TRYWAIT P0, [UR7+0x60], R3 ;  /* 0x00006003ff0075a7 */ /* 0x000e640008001107 */
[----:B-1----:R-:W-:Y:S05]  /*4e70*/  @!P0 BRA `(.L_x_83) ;  /* 0x0000004000188947 */ /* 0x002fea0003800000 */
.L_x_173:
[----:B------:R-:W3:Y:S02]  /*4e80*/  SYNCS.PHASECHK.TRANS64.TRYWAIT P0, [UR7+0x68], R3 ;  /* 0x00006803ff0075a7 */ /* 0x000ee40008001107 */
[----:B---3--:R-:W-:Y:S05]  /*4e90*/  @!P0 BRA `(.L_x_84) ;  /* 0x0000004000288947 */ /* 0x008fea0003800000 */
.L_x_175:
[----:B------:R-:W3:Y:S02]  /*4ea0*/  SYNCS.PHASECHK.TRANS64.TRYWAIT P0, [UR7+0x70], R3 ;  /* 0x00007003ff0075a7 */ /* 0x000ee40008001107 */
[----:B---3--:R-:W-:Y:S05]  /*4eb0*/  @!P0 BRA `(.L_x_85) ;  /* 0x0000004000388947 */ /* 0x008fea0003800000 */
.L_x_177:
[----:B-1----:R-:W-:-:S07]  /*4ec0*/  MOV R0, UR7 ;  /* 0x0000000700007c02 */ /* 0x002fce0008000f00 */
.L_x_86:
[----:B-1----:R-:W-:-:S04]  /*4ed0*/  SHF.L.U32 R3, R32, 0x1f, RZ ;  /* 0x0000001f20037819 */ /* 0x002fc800000006ff */
[----:B------:R1:W3:Y:S03]  /*4ee0*/  SYNCS.PHASECHK.TRANS64.TRYWAIT P0, [R0+URZ+0x78], R3 ;  /* 0x00007803000075a7 */ /* 0x0002e600080011ff */
[----:B---3--:R-:W-:Y:S05]  /*4ef0*/  @!P0 NANOSLEEP.SYNCS 0x989680 ;  /* 0x009896800000895d */ /* 0x008fea0003900000 */
[----:B------:R-:W3:Y:S02]  /*4f00*/  @!P0 SYNCS.PHASECHK.TRANS64 P0, [R0+URZ+0x78], R3 ;  /* 0x00007803000085a7 */ /* 0x000ee400080010ff */
[----:B--23--:R-:W-:Y:S05]  /*4f10*/  @P0 EXIT ;  /* 0x000000000000094d */ /* 0x00cfea0003800000 */
[----:B------:R-:W-:Y:S05]  /*4f20*/  BRA `(.L_x_86) ;  /* 0xfffffffc00e87947 */ /* 0x000fea000383ffff */
.L_x_71:
[----:B------:R-:W-:-:S06]  /*4f30*/  UISETP.GE.AND UP1, UPT, UR8, 0x4, UPT ;  /* 0x000000040800788c */ /* 0x000fcc000bf26270 */
[----:B------:R-:W-:-:S13]  /*4f40*/  PLOP3.LUT P0, PT, PT, PT, UP1, 0x80, 0x8 ;  /* 0x000000000008781c */ /* 0x000fda0003f0f018 */
[----:B------:R-:W-:Y:S05]  /*4f50*/  @!P0 EXIT ;  /* 0x000000000000894d */ /* 0x000fea0003800000 */
[----:B------:R-:W-:Y:S01]  /*4f60*/  BAR.SYNC.DEFER_BLOCKING 0x6, 0xa0 ;  /* 0x0182800000007b1d */ /* 0x000fe20000010000 */
[C---:B------:R-:W-:Y:S01]  /*4f70*/  IMAD.SHL.U32 R3, R81.reuse, 0x10, RZ ;  /* 0x0000001051037824 */ /* 0x040fe200078e00ff */
[C---:B------:R-:W-:Y:S01]  /*4f80*/  SHF.L.U32 R33, R81.reuse, 0x10, RZ ;  /* 0x0000001051217819 */ /* 0x040fe200000006ff */
[C---:B------:R-:W-:Y:S01]  /*4f90*/  IMAD.SHL.U32 R80, R81.reuse, 0x2, RZ ;  /* 0x0000000251507824 */ /* 0x040fe200078e00ff */
[----:B------:R-:W-:Y:S01]  /*4fa0*/  LOP3.LUT R82, R81, 0x60, RZ, 0xc0, !PT ;  /* 0x0000006051527812 */ /* 0x000fe200078ec0ff */
[----:B------:R-:W-:Y:S01]  /*4fb0*/  HFMA2 R77, -RZ, RZ, 0, 5.9604644775390625e-08 ;  /* 0x00000001ff4d7431 */ /* 0x000fe200000001ff */
[----:B------:R-:W-:Y:S02]  /*4fc0*/  UMOV UR36, 0x400 ;  /* 0x0000040000247882 */ /* 0x000fe40000000000 */
[----:B------:R-:W1:Y:S01]  /*4fd0*/  LDC R71, c[0x0][0x370] ;  /* 0x0000dc00ff477b82 */ /* 0x000e620000000800 */
[----:B------:R-:W-:Y:S01]  /*4fe0*/  ULEA UR36, UR37, UR36, 0x18 ;  /* 0x0000002425247291 */ /* 0x000fe2000f8ec0ff */
[----:B------:R-:W-:Y:S01]  /*4ff0*/  LOP3.LUT R5, R3, 0x60, RZ, 0xc0, !PT ;  /* 0x0000006003057812 */ /* 0x000fe200078ec0ff */
[----:B------:R-:W-:Y:S01]  /*5000*/  HFMA2 R75, -RZ, RZ, 0, 0 ;  /* 0x00000000ff4b7431 */ /* 0x000fe200000001ff */
[----:B------:R-:W-:Y:S01]  /*5010*/  LOP3.LUT R79, R81, 0x2, RZ, 0xc0, !PT ;  /* 0x00000002514f7812 */ /* 0x000fe200078ec0ff */
[----:B------:R-:W-:Y:S01]  /*5020*/  UIADD3 UR4, UPT, UPT, UR36, 0x200, URZ ;  /* 0x0000020024047890 */ /* 0x000fe2000fffe0ff */
[----:B------:R-:W-:Y:S01]  /*5030*/  LOP3.LUT R80, R5, 0xc, R80, 0xf8, !PT ;  /* 0x0000000c05507812 */ /* 0x000fe200078ef850 */
[----:B------:R-:W-:Y:S01]  /*5040*/  IMAD.MOV.U32 R30, RZ, RZ, RZ ;  /* 0x000000ffff1e7224 */ /* 0x000fe200078e00ff */
[----:B------:R-:W2:Y:S01]  /*5050*/  LDC R28, c[0x0][0xb0c] ;  /* 0x0002c300ff1c7b82 */ /* 0x000ea20000000800 */
[----:B------:R-:W-:Y:S01]  /*5060*/  LOP3.LUT R33, R33, 0x600000, RZ, 0xc0, !PT ;  /* 0x0060000021217812 */ /* 0x000fe200078ec0ff */
[----:B------:R-:W-:Y:S01]  /*5070*/  IMAD.MOV.U32 R85, RZ, RZ, RZ ;  /* 0x000000ffff557224 */ /* 0x000fe200078e00ff */
[----:B------:R-:W-:Y:S01]  /*5080*/  LOP3.LUT R80, R80, 0x790, R3, 0xf8, !PT ;  /* 0x0000079050507812 */ /* 0x000fe200078ef803 */
[----:B------:R-:W-:Y:S01]  /*5090*/  IMAD.U32 R73, RZ, RZ, UR4 ;  /* 0x00000004ff497e24 */ /* 0x000fe2000f8e00ff */
[----:B------:R-:W-:Y:S01]  /*50a0*/  LOP3.LUT R81, R81, 0x4, RZ, 0xc0, !PT ;  /* 0x0000000451517812 */ /* 0x000fe200078ec0ff */
[----:B------:R-:W4:Y:S01]  /*50b0*/  LDCU.64 UR54, c[0x0][0x348] ;  /* 0x00006900ff3677ac */ /* 0x000f220008000a00 */
[----:B------:R-:W-:Y:S01]  /*50c0*/  MOV R76, RZ ;  /* 0x000000ff004c7202 */ /* 0x000fe20000000f00 */
[----:B------:R-:W1:Y:S01]  /*50d0*/  LDC R69, c[0x0][0xb20] ;  /* 0x0002c800ff457b82 */ /* 0x000e620000000800 */
[----:B------:R-:W3:Y:S01]  /*50e0*/  LDS R0, [UR36+0x140] ;  /* 0x00014024ff007984 */ /* 0x000ee20008000800 */
[----:B------:R-:W-:Y:S01]  /*50f0*/  IMAD R80, R80, 0x4, R73 ;  /* 0x0000000450507824 */ /* 0x000fe200078e0249 */
[----:B------:R-:W1:Y:S03]  /*5100*/  LDCU.64 UR38, c[0x0][0x888] ;  /* 0x00011100ff2677ac */ /* 0x000e660008000a00 */
[--C-:B------:R-:W-:Y:S01]  /*5110*/  IMAD R79, R79, -0x10, R80.reuse ;  /* 0xfffffff04f4f7824 */ /* 0x100fe200078e0250 */
[----:B------:R-:W1:Y:S01]  /*5120*/  LDCU.64 UR44, c[0x0][0x890] ;  /* 0x00011200ff2c77ac */ /* 0x000e620008000a00 */
[----:B------:R-:W1:Y:S01]  /*5130*/  LDC R27, c[0x0][0xb30] ;  /* 0x0002cc00ff1b7b82 */ /* 0x000e620000000800 */
[----:B------:R-:W-:Y:S01]  /*5140*/  IMAD R78, R81, -0x10, R80 ;  /* 0xfffffff0514e7824 */ /* 0x000fe200078e0250 */
[----:B------:R-:W-:Y:S01]  /*5150*/  UMOV UR48, URZ ;  /* 0x000000ff00307c82 */ /* 0x000fe20008000000 */
[----:B------:R-:W-:-:S05]  /*5160*/  UMOV UR50, URZ ;  /* 0x000000ff00327c82 */ /* 0x000fca0008000000 */
[----:B------:R-:W1:Y:S08]  /*5170*/  LDC.64 R64, c[0x0][0xb10] ;  /* 0x0002c400ff407b82 */ /* 0x000e700000000a00 */
[----:B------:R-:W1:Y:S08]  /*5180*/  LDC.64 R24, c[0x0][0xb18] ;  /* 0x0002c600ff187b82 */ /* 0x000e700000000a00 */
[----:B------:R-:W1:Y:S08]  /*5190*/  LDC.64 R22, c[0x0][0xb28] ;  /* 0x0002ca00ff167b82 */ /* 0x000e700000000a00 */
[----:B------:R-:W1:Y:S01]  /*51a0*/  LDC.64 R62, c[0x0][0x8b0] ;  /* 0x00022c00ff3e7b82 */ /* 0x000e620000000a00 */
[----:B---3--:R-:W-:-:S07]  /*51b0*/  IMAD.IADD R33, R0, 0x1, R33 ;  /* 0x0000000100217824 */ /* 0x008fce00078e0221 */
[----:B------:R-:W3:Y:S08]  /*51c0*/  LDC.64 R60, c[0x0][0x8a8] ;  /* 0x00022a00ff3c7b82 */ /* 0x000ef00000000a00 */
[----:B--2-4-:R-:W1:Y:S02]  /*51d0*/  LDC R70, c[0x0][0x374] ;  /* 0x0000dd00ff467b82 */ /* 0x014e640000000800 */
.L_x_130:
[----:B------:R-:W-:Y:S02]  /*51e0*/  LEA R0, R85, UR36, 0x3 ;  /* 0x0000002455007c11 */ /* 0x000fe4000f8e18ff */
[----:B------:R-:W-:Y:S02]  /*51f0*/  SHF.L.U32 R3, R75, 0x1f, RZ ;  /* 0x0000001f4b037819 */ /* 0x000fe400000006ff */
[----:B-1----:R-:W-:Y:S02]  /*5200*/  LEA R16, R85, UR36, 0x4 ;  /* 0x0000002455107c11 */ /* 0x002fe4000f8e20ff */
[----:B------:R-:W2:Y:S02]  /*5210*/  SYNCS.PHASECHK.TRANS64.TRYWAIT P0, [R0+URZ+0x90], R3 ;  /* 0x00009003000075a7 */ /* 0x000ea400080011ff */
[----:B--23--:R-:W-:Y:S05]  /*5220*/  @!P0 BRA `(.L_x_87) ;  /* 0x0000003c00748947 */ /* 0x00cfea0003800000 */
.L_x_178:
[----:B------:R-:W4:Y:S01]  /*5230*/  LDC.64 R12, c[0x0][0xb10] ;  /* 0x0002c400ff0c7b82 */ /* 0x000f220000000a00 */
[----:B------:R-:W3:Y:S01]  /*5240*/  LDS.128 R16, [R16+0x120] ;  /* 0x0001200010107984 */ /* 0x000ee20000000c00 */
[----:B-1----:R-:W-:Y:S01]  /*5250*/  ISETP.NE.AND P1, PT, R27, 0x1, PT ;  /* 0x000000011b00780c */ /* 0x002fe20003f25270 */
[----:B--2---:R-:W-:Y:S01]  /*5260*/  VIADD R0, R0, 0xa0 ;  /* 0x000000a000007836 */ /* 0x004fe20000000000 */
[----:B------:R-:W-:Y:S04]  /*5270*/  ISETP.GE.AND P0, PT, R26, 0x1, PT ;  /* 0x000000011a00780c */ /* 0x000fe80003f06270 */
[----:B------:R-:W1:Y:S01]  /*5280*/  LDC.64 R10, c[0x0][0xb18] ;  /* 0x0002c600ff0a7b82 */ /* 0x000e620000000a00 */
[----:B------:R-:W-:Y:S01]  /*5290*/  PRMT R0, RZ, 0x654, R0 ;  /* 0x00000654ff007816 */ /* 0x000fe20000000000 */
[----:B------:R-:W-:Y:S01]  /*52a0*/  @!PT LDS RZ, [RZ] ;  /* 0x00000000fffff984 */ /* 0x000fe20000000800 */
[----:B------:R-:W-:Y:S01]  /*52b0*/  @!PT LDS RZ, [RZ] ;  /* 0x00000000fffff984 */ /* 0x000fe20000000800 */
[----:B------:R-:W-:Y:S01]  /*52c0*/  @!PT LDS RZ, [RZ] ;  /* 0x00000000fffff984 */ /* 0x000fe20000000800 */
[----:B------:R-:W-:Y:S01]  /*52d0*/  @!PT LDS RZ, [RZ] ;  /* 0x00000000fffff984 */ /* 0x000fe20000000800 */
[----:B------:R2:W-:Y:S06]  /*52e0*/  MEMBAR.ALL.CTA ;  /* 0x0000000000007992 */ /* 0x0005ec0000008000 */
[----:B--2---:R-:W2:Y:S01]  /*52f0*/  FENCE.VIEW.ASYNC.S ;  /* 0x00000000000073c6 */ /* 0x004ea20000000000 */
[----:B------:R-:W1:Y:S08]  /*5300*/  @!P1 LDC R14, c[0x0][0xb20] ;  /* 0x0002c800ff0e9b82 */ /* 0x000e700000000800 */
[----:B------:R-:W1:Y:S01]  /*5310*/  @!P1 LDC R9, c[0x0][0xb0c] ;  /* 0x0002c300ff099b82 */ /* 0x000e620000000800 */
[----:B--2---:R2:W-:Y:S01]  /*5320*/  SYNCS.ARRIVE.TRANS64.RED.A1T0 RZ, [R0+URZ], RZ ;  /* 0x000000ff00ff79a7 */ /* 0x0045e200081004ff */
[----:B---3--:R-:W-:Y:S04]  /*5330*/  LOP3.LUT P4, RZ, R18, 0x1, RZ, 0xc0, !PT ;  /* 0x0000000112ff7812 */ /* 0x008fe8000788c0ff */
[----:B------:R-:W-:Y:S09]  /*5340*/  P2R R83, PR, RZ, 0x10 ;  /* 0x00000010ff537803 */ /* 0x000ff20000000000 */
[----:B------:R-:W-:Y:S02]  /*5350*/  @P4 MOV R31, R16 ;  /* 0x00000010001f4202 */ /* 0x000fe40000000f00 */
[----:B------:R-:W-:Y:S01]  /*5360*/  @P4 LOP3.LUT R29, R17, 0xffff, RZ, 0xc0, !PT ;  /* 0x0000ffff111d4812 */ /* 0x000fe200078ec0ff */
[----:B--2-4-:R-:W-:Y:S06]  /*5370*/  @!P0 BRA `(.L_x_88) ;  /* 0x0000000000a48947 */ /* 0x014fec0003800000 */
[----:B------:R-:W-:Y:S01]  /*5380*/  IMAD.HI.U32 R36, R70, R25, RZ ;  /* 0x0000001946247227 */ /* 0x000fe200078e00ff */
[----:B------:R-:W-:Y:S02]  /*5390*/  ISETP.NE.AND P0, PT, R24, 0x1, PT ;  /* 0x000000011800780c */ /* 0x000fe40003f05270 */
[----:B------:R-:W-:Y:S01]  /*53a0*/  ISETP.NE.AND P2, PT, R26, 0x1, PT ;  /* 0x000000011a00780c */ /* 0x000fe20003f45270 */
[-C--:B------:R-:W-:Y:S01]  /*53b0*/  IMAD.HI.U32 R34, R71, R64.reuse, RZ ;  /* 0x0000004047227227 */ /* 0x080fe200078e00ff */
[----:B------:R-:W-:Y:S02]  /*53c0*/  SHF.R.U32.HI R37, RZ, R69, R36 ;  /* 0x00000045ff257219 */ /* 0x000fe40000011624 */
[----:B------:R-:W-:Y:S01]  /*53d0*/  ISETP.NE.AND P3, PT, R28, 0x1, PT ;  /* 0x000000011c00780c */ /* 0x000fe20003f65270 */
[----:B------:R-:W-:Y:S01]  /*53e0*/  IMAD.HI.U32 R40, R29, R25, RZ ;  /* 0x000000191d287227 */ /* 0x000fe200078e00ff */
[----:B------:R-:W-:Y:S02]  /*53f0*/  SHF.R.U32.HI R34, RZ, R65, R34 ;  /* 0x00000041ff227219 */ /* 0x000fe40000011622 */
[----:B------:R-:W-:Y:S01]  /*5400*/  SEL R3, R70, R37, !P0 ;  /* 0x0000002546037207 */ /* 0x000fe20004000000 */
[----:B------:R-:W-:Y:S01]  /*5410*/  IMAD.HI.U32 R38, R31, R64, RZ ;  /* 0x000000401f267227 */ /* 0x000fe200078e00ff */
[----:B------:R-:W-:Y:S03]  /*5420*/  SEL R7, R71, R34, !P3 ;  /* 0x0000002247077207 */ /* 0x000fe60005800000 */
[-C--:B------:R-:W-:Y:S01]  /*5430*/  IMAD.HI.U32 R34, R3, R22.reuse, RZ ;  /* 0x0000001603227227 */ /* 0x080fe200078e00ff */
[----:B------:R-:W-:Y:S03]  /*5440*/  SHF.R.U32.HI R38, RZ, R65, R38 ;  /* 0x00000041ff267219 */ /* 0x000fe60000011626 */
[----:B------:R-:W-:Y:S01]  /*5450*/  IMAD.HI.U32 R36, R7, R22, RZ ;  /* 0x0000001607247227 */ /* 0x000fe200078e00ff */
[----:B------:R-:W-:Y:S02]  /*5460*/  @P2 SHF.R.U32.HI R3, RZ, R23, R34 ;  /* 0x00000017ff032219 */ /* 0x000fe40000011622 */
[----:B------:R-:W-:Y:S02]  /*5470*/  SHF.R.U32.HI R34, RZ, R69, R40 ;  /* 0x00000045ff227219 */ /* 0x000fe40000011628 */
[----:B------:R-:W-:Y:S01]  /*5480*/  @P2 SHF.R.U32.HI R7, RZ, R23, R36 ;  /* 0x00000017ff072219 */ /* 0x000fe20000011624 */
[C---:B------:R-:W-:Y:S01]  /*5490*/  IMAD R2, R26.reuse, R3, RZ ;  /* 0x000000031a027224 */ /* 0x040fe200078e02ff */
[----:B------:R-:W-:Y:S02]  /*54a0*/  SEL R5, R29, R34, !P0 ;  /* 0x000000221d057207 */ /* 0x000fe40004000000 */
[----:B------:R-:W-:Y:S01]  /*54b0*/  SEL R3, R31, R38, !P3 ;  /* 0x000000261f037207 */ /* 0x000fe20005800000 */
[----:B------:R-:W-:Y:S01]  /*54c0*/  IMAD R4, R26, R7, RZ ;  /* 0x000000071a047224 */ /* 0x000fe200078e02ff */
[C---:B------:R-:W-:Y:S01]  /*54d0*/  ISETP.GE.AND P0, PT, R5.reuse, R2, PT ;  /* 0x000000020500720c */ /* 0x040fe20003f06270 */
[----:B------:R-:W-:Y:S03]  /*54e0*/  IMAD.HI.U32 R6, R5, R22, RZ ;  /* 0x0000001605067227 */ /* 0x000fe600078e00ff */
[----:B------:R-:W-:Y:S01]  /*54f0*/  ISETP.GE.OR P0, PT, R3, R4, P0 ;  /* 0x000000040300720c */ /* 0x000fe20000706670 */
[----:B------:R-:W-:Y:S01]  /*5500*/  IMAD.MOV R4, RZ, RZ, -R3 ;  /* 0x000000ffff047224 */ /* 0x000fe200078e0a03 */
[-C--:B------:R-:W-:Y:S03]  /*5510*/  SHF.R.U32.HI R6, RZ, R23.reuse, R6 ;  /* 0x00000017ff067219 */ /* 0x080fe60000011606 */
[----:B------:R-:W-:Y:S01]  /*5520*/  IMAD R31, R28, R4, R31 ;  /* 0x000000041c1f7224 */ /* 0x000fe200078e021f */
[----:B------:R-:W-:Y:S05]  /*5530*/  SEL R15, R5, R6, !P2 ;  /* 0x00000006050f7207 */ /* 0x000fea0005000000 */
[----:B------:R-:W-:Y:S02]  /*5540*/  IMAD.MOV R6, RZ, RZ, -R15 ;  /* 0x000000ffff067224 */ /* 0x000fe400078e0a0f */
[C---:B------:R-:W-:Y:S04]  /*5550*/  @!P0 IMAD.HI.U32 R2, R3.reuse, R22, RZ ;  /* 0x0000001603028227 */ /* 0x040fe800078e00ff */
[----:B------:R-:W-:Y:S01]  /*5560*/  IMAD R6, R26, R6, R5 ;  /* 0x000000061a067224 */ /* 0x000fe200078e0205 */
[----:B------:R-:W-:Y:S04]  /*5570*/  @!P0 SHF.R.U32.HI R2, RZ, R23, R2 ;  /* 0x00000017ff028219 */ /* 0x000fe80000011602 */
[----:B------:R-:W-:Y:S02]  /*5580*/  @!P0 SEL R0, R3, R2, !P2 ;  /* 0x0000000203008207 */ /* 0x000fe40005000000 */
[----:B------:R-:W-:Y:S02]  /*5590*/  IADD3 R2, PT, PT, -R5, RZ, RZ ;  /* 0x000000ff05027210 */ /* 0x000fe40007ffe1ff */
[----:B------:R-:W-:Y:S01]  /*55a0*/  @!P0 IADD3 R8, PT, PT, R15, -R0, RZ ;  /* 0x800000000f088210 */ /* 0x000fe20007ffe0ff */
[----:B------:R-:W-:Y:S02]  /*55b0*/  @!P0 IMAD R0, R7, R6, R0 ;  /* 0x0000000607008224 */ /* 0x000fe400078e0200 */
[----:B------:R-:W-:Y:S02]  /*55c0*/  IMAD R29, R24, R2, R29 ;  /* 0x00000002181d7224 */ /* 0x000fe400078e021d */
[----:B------:R-:W-:Y:S02]  /*55d0*/  @!P0 IMAD R5, R8, R26, R3 ;  /* 0x0000001a08058224 */ /* 0x000fe400078e0203 */
[----:B------:R-:W-:Y:S04]  /*55e0*/  @!P0 IMAD.MOV.U32 R3, RZ, RZ, R0 ;  /* 0x000000ffff038224 */ /* 0x000fe800078e0000 */
[----:B------:R-:W-:Y:S02]  /*55f0*/  IMAD R31, R3, R28, R31 ;  /* 0x0000001c031f7224 */ /* 0x000fe400078e021f */
[----:B------:R-:W-:Y:S07]  /*5600*/  IMAD R29, R5, R24, R29 ;  /* 0x00000018051d7224 */ /* 0x000fee00078e021d */
.L_x_88:
[----:B-1----:R-:W-:Y:S01]  /*5610*/  @!P1 ISETP.NE.AND P0, PT, R10, 0x1, PT ;  /* 0x000000010a00980c */ /* 0x002fe20003f05270 */
[----:B------:R-:W-:Y:S01]  /*5620*/  @!P1 IMAD.HI.U32 R3, R29, R11, RZ ;  /* 0x0000000b1d039227 */ /* 0x000fe200078e00ff */
[----:B------:R-:W-:Y:S01]  /*5630*/  R2UR UR42, R21 ;  /* 0x00000000152a72ca */ /* 0x000fe200000e0000 */
[----:B------:R-:W-:Y:S01]  /*5640*/  BSSY.RECONVERGENT B6, `(.L_x_89) ;  /* 0x0000031000067945 */ /* 0x000fe20003800200 */
[----:B------:R-:W-:Y:S01]  /*5650*/  R2UR UR41, R20 ;  /* 0x00000000142972ca */ /* 0x000fe200000e0000 */
[----:B------:R-:W-:Y:S01]  /*5660*/  @!P1 IMAD.HI.U32 R0, R31, R12, RZ ;  /* 0x0000000c1f009227 */ /* 0x000fe200078e00ff */
[----:B------:R-:W-:Y:S02]  /*5670*/  @!P1 SHF.R.U32.HI R2, RZ, R14, R3 ;  /* 0x0000000eff029219 */ /* 0x000fe40000011603 */
[----:B------:R-:W-:Y:S01]  /*5680*/  @!P1 ISETP.NE.AND P2, PT, R9, 0x1, PT ;  /* 0x000000010900980c */ /* 0x000fe20003f45270 */
[----:B------:R-:W-:Y:S01]  /*5690*/  VIADD R85, R85, 0x1 ;  /* 0x0000000155557836 */ /* 0x000fe20000000000 */
[----:B------:R-:W-:Y:S02]  /*56a0*/  @!P1 SEL R2, R29, R2, !P0 ;  /* 0x000000021d029207 */ /* 0x000fe40004000000 */
[----:B------:R-:W-:Y:S02]  /*56b0*/  @!P1 SHF.R.U32.HI R0, RZ, R13, R0 ;  /* 0x0000000dff009219 */ /* 0x000fe40000011600 */
[----:B------:R-:W-:Y:S01]  /*56c0*/  LOP3.LUT P0, RZ, R73, 0x1b0, RZ, 0xc0, !PT ;  /* 0x000001b049ff7812 */ /* 0x000fe2000780c0ff */
[----:B------:R-:W-:Y:S01]  /*56d0*/  USHF.L.U32 UR42, UR42, 0x7, URZ ;  /* 0x000000072a2a7899 */ /* 0x000fe200080006ff */
[----:B------:R-:W-:Y:S01]  /*56e0*/  @!P1 SEL R3, R31, R0, !P2 ;  /* 0x000000001f039207 */ /* 0x000fe20005000000 */
[----:B------:R-:W-:Y:S01]  /*56f0*/  USHF.L.U32 UR41, UR41, 0x6, URZ ;  /* 0x0000000629297899 */ /* 0x000fe200080006ff */
[----:B------:R-:W-:Y:S03]  /*5700*/  @P4 SHF.R.U32.HI R74, RZ, 0x10, R17 ;  /* 0x00000010ff4a4819 */ /* 0x000fe60000011611 */
[----:B------:R-:W-:Y:S02]  /*5710*/  @!P1 IMAD.IADD R0, R2, 0x1, -R3 ;  /* 0x0000000102009824 */ /* 0x000fe400078e0a03 */
[----:B------:R-:W-:Y:S02]  /*5720*/  @!P1 IMAD.IADD R2, R3, 0x1, -R2 ;  /* 0x0000000103029824 */ /* 0x000fe400078e0a02 */
[----:B------:R-:W-:Y:S02]  /*5730*/  @!P1 IMAD R31, R0, R9, R31 ;  /* 0x00000009001f9224 */ /* 0x000fe400078e021f */
[----:B------:R-:W-:Y:S01]  /*5740*/  @!P1 IMAD R29, R2, R10, R29 ;  /* 0x0000000a021d9224 */ /* 0x000fe200078e021d */
[----:B------:R-:W-:Y:S06]  /*5750*/  @!P0 BRA `(.L_x_90) ;  /* 0x00000000007c8947 */ /* 0x000fec0003800000 */
[----:B------:R-:W1:Y:S01]  /*5760*/  LDCU.64 UR8, c[0x4][0x80] ;  /* 0x01001000ff0877ac */ /* 0x000e620008000a00 */
[----:B------:R-:W-:Y:S01]  /*5770*/  MOV R2, 0x0 ;  /* 0x0000000000027802 */ /* 0x000fe20000000f00 */
[----:B------:R-:W-:Y:S02]  /*5780*/  HFMA2 R12, -RZ, RZ, 0, 5.9604644775390625e-08 ;  /* 0x00000001ff0c7431 */ /* 0x000fe400000001ff */
[----:B------:R-:W-:Y:S01]  /*5790*/  IMAD.MOV.U32 R8, RZ, RZ, 0x70 ;  /* 0x00000070ff087424 */ /* 0x000fe200078e00ff */
[----:B------:R2:W3:Y:S01]  /*57a0*/  LDC.64 R14, c[0x4][R2] ;  /* 0x01000000020e7b82 */ /* 0x0004e20000000a00 */
[----:B------:R-:W4:Y:S01]  /*57b0*/  LDCU.64 UR6, c[0x4][0x88] ;  /* 0x01001100ff0677ac */ /* 0x000f220008000a00 */
[----:B------:R-:W-:Y:S01]  /*57c0*/  IMAD.MOV.U32 R13, RZ, RZ, RZ ;  /* 0x000000ffff0d7224 */ /* 0x000fe200078e00ff */
[----:B------:R-:W2:Y:S01]  /*57d0*/  LDCU.64 UR4, c[0x4][0x8] ;  /* 0x01000100ff0477ac */ /* 0x000ea20008000a00 */
[----:B-1----:R-:W-:Y:S01]  /*57e0*/  MOV R5, UR9 ;  /* 0x0000000900057c02 */ /* 0x002fe20008000f00 */
[----:B------:R-:W-:Y:S01]  /*57f0*/  IMAD.U32 R4, RZ, RZ, UR8 ;  /* 0x00000008ff047e24 */ /* 0x000fe2000f8e00ff */
[----:B----4-:R-:W-:Y:S01]  /*5800*/  MOV R7, UR7 ;  /* 0x0000000700077c02 */ /* 0x010fe20008000f00 */
[----:B------:R-:W-:Y:S01]  /*5810*/  IMAD.U32 R6, RZ, RZ, UR6 ;  /* 0x00000006ff067e24 */ /* 0x000fe2000f8e00ff */
[----:B--2---:R-:W-:Y:S01]  /*5820*/  MOV R11, UR5 ;  /* 0x00000005000b7c02 */ /* 0x004fe20008000f00 */
[----:B------:R-:W-:Y:S02]  /*5830*/  IMAD.U32 R10, RZ, RZ, UR4 ;  /* 0x00000004ff0a7e24 */ /* 0x000fe4000f8e00ff */
[----:B------:R-:W-:Y:S07]  /*5840*/  LEPC R20, `(.L_x_91) ;  /* 0x000000001014794e */ /* 0x000fee0000000000 */
[----:B---3-5:R-:W-:Y:S05]  /*5850*/  CALL.ABS.NOINC R14 ;  /* 0x000000000e007343 */ /* 0x028fea0003c00000 */
.L_x_91:
[----:B------:R-:W1:Y:S01]  /*5860*/  LDCU.64 UR8, c[0x4][0x80] ;  /* 0x01001000ff0877ac */ /* 0x000e620008000a00 */
[----:B------:R-:W2:Y:S01]  /*5870*/  LDC.64 R2, c[0x4][R2] ;  /* 0x0100000002027b82 */ /* 0x000ea20000000a00 */
[----:B------:R-:W-:Y:S02]  /*5880*/  HFMA2 R12, -RZ, RZ, 0, 5.9604644775390625e-08 ;  /* 0x00000001ff0c7431 */ /* 0x000fe400000001ff */
[----:B------:R-:W-:Y:S02]  /*5890*/  IMAD.MOV.U32 R8, RZ, RZ, 0x70 ;  /* 0x00000070ff087424 */ /* 0x000fe400078e00ff */
[----:B------:R-:W-:Y:S01]  /*58a0*/  IMAD.MOV.U32 R13, RZ, RZ, RZ ;  /* 0x000000ffff0d7224 */ /* 0x000fe200078e00ff */
[----:B------:R-:W3:Y:S01]  /*58b0*/  LDCU.64 UR6, c[0x4][0x88] ;  /* 0x01001100ff0677ac */ /* 0x000ee20008000a00 */
[----:B------:R-:W4:Y:S01]  /*58c0*/  LDCU.64 UR4, c[0x4][0x8] ;  /* 0x01000100ff0477ac */ /* 0x000f220008000a00 */
[----:B-1----:R-:W-:Y:S02]  /*58d0*/  MOV R4, UR8 ;  /* 0x0000000800047c02 */ /* 0x002fe40008000f00 */
[----:B------:R-:W-:Y:S02]  /*58e0*/  MOV R5, UR9 ;  /* 0x0000000900057c02 */ /* 0x000fe40008000f00 */
[----:B---3--:R-:W-:Y:S01]  /*58f0*/  MOV R7, UR7 ;  /* 0x0000000700077c02 */ /* 0x008fe20008000f00 */
[----:B------:R-:W-:Y:S01]  /*5900*/  IMAD.U32 R6, RZ, RZ, UR6 ;  /* 0x00000006ff067e24 */ /* 0x000fe2000f8e00ff */
[----:B----4-:R-:W-:Y:S01]  /*5910*/  MOV R11, UR5 ;  /* 0x00000005000b7c02 */ /* 0x010fe20008000f00 */
[----:B------:R-:W-:Y:S02]  /*5920*/  IMAD.U32 R10, RZ, RZ, UR4 ;  /* 0x00000004ff0a7e24 */ /* 0x000fe4000f8e00ff */
[----:B------:R-:W-:Y:S07]  /*5930*/  LEPC R20, `(.L_x_90) ;  /* 0x000000001014794e */ /* 0x000fee0000000000 */
[----:B--2---:R-:W-:Y:S05]  /*5940*/  CALL.ABS.NOINC R2 ;  /* 0x0000000002007343 */ /* 0x004fea0003c00000 */
.L_x_90:
[----:B------:R-:W-:Y:S05]  /*5950*/  BSYNC.RECONVERGENT B6 ;  /* 0x0000000000067941 */ /* 0x000fea0003800200 */
.L_x_89:
[----:B------:R-:W-:Y:S01]  /*5960*/  ISETP.NE.U32.AND P4, PT, R62, RZ, PT ;  /* 0x000000ff3e00720c */ /* 0x000fe20003f85070 */
[----:B------:R-:W-:Y:S01]  /*5970*/  UISETP.NE.AND UP2, UPT, UR49, URZ, UPT ;  /* 0x000000ff3100728c */ /* 0x000fe2000bf45270 */
[----:B------:R-:W-:Y:S01]  /*5980*/  ISETP.NE.U32.AND P2, PT, RZ, UR38, PT ;  /* 0x00000026ff007c0c */ /* 0x000fe2000bf45070 */
[----:B------:R-:W-:Y:S01]  /*5990*/  UISETP.NE.U32.AND UP1, UPT, UR44, URZ, UPT ;  /* 0x000000ff2c00728c */ /* 0x000fe2000bf25070 */
[----:B------:R-:W-:Y:S01]  /*59a0*/  ISETP.NE.AND.EX P4, PT, R63, RZ, PT, P4 ;  /* 0x000000ff3f00720c */ /* 0x000fe20003f85340 */
[----:B------:R-:W-:Y:S01]  /*59b0*/  UPLOP3.LUT UP0, UPT, UPT, UPT, UPT, 0x40, 0x4 ;  /* 0x000000000004789c */ /* 0x000fe20003f0e870 */
[----:B------:R-:W-:Y:S01]  /*59c0*/  ISETP.NE.AND.EX P2, PT, RZ, UR39, PT, P2 ;  /* 0x00000027ff007c0c */ /* 0x000fe2000bf45320 */
[----:B------:R-:W-:Y:S01]  /*59d0*/  UISETP.NE.AND.EX UP1, UPT, UR45, URZ, UPT, UP1 ;  /* 0x000000ff2d00728c */ /* 0x000fe2000bf25310 */
[----:B------:R-:W-:Y:S04]  /*59e0*/  PLOP3.LUT P1, PT, PT, PT, UP2, 0x80, 0x8 ;  /* 0x000000000008781c */ /* 0x000fe80003f2f028 */
[----:B------:R-:W-:Y:S06]  /*59f0*/  @UP2 UPLOP3.LUT UP0, UPT, UPT, UPT, UP1, 0x80, 0x8 ;  /* 0x000000000008289c */ /* 0x000fec0003f0f010 */
[----:B------:R-:W-:Y:S01]  /*5a00*/  PLOP3.LUT P0, PT, PT, PT, UP0, 0x80, 0x8 ;  /* 0x000000000008781c */ /* 0x000fe20003f0f008 */
[----:B------:R-:W-:Y:S01]  /*5a10*/  @!UPT UIADD3 URZ, UPT, UPT, URZ, URZ, URZ ;  /* 0x000000fffffff290 */ /* 0x000fe2000fffe0ff */
[----:B------:R-:W-:Y:S11]  /*5a20*/  BRA.U !UP1, `(.L_x_92) ;  /* 0x0000000109387547 */ /* 0x000ff6000b800000 */
[----:B------:R-:W-:Y:S01]  /*5a30*/  UISETP.NE.U32.AND UP0, UPT, UR38, URZ, UPT ;  /* 0x000000ff2600728c */ /* 0x000fe2000bf05070 */
[----:B------:R-:W-:Y:S02]  /*5a40*/  HFMA2 R0, -RZ, RZ, 0, 5.9604644775390625e-08 ;  /* 0x00000001ff007431 */ /* 0x000fe400000001ff */
[----:B------:R-:W-:Y:S01]  /*5a50*/  IMAD.MOV.U32 R67, RZ, RZ, 0x1 ;  /* 0x00000001ff437424 */ /* 0x000fe200078e00ff */
[----:B------:R-:W-:Y:S06]  /*5a60*/  UISETP.NE.AND.EX UP0, UPT, UR39, URZ, UPT, UP0 ;  /* 0x000000ff2700728c */ /* 0x000fec000bf05300 */
[----:B------:R-:W-:Y:S05]  /*5a70*/  PLOP3.LUT P3, PT, PT, PT, UP0, 0x80, 0x8 ;  /* 0x000000000008781c */ /* 0x000fea0003f6f008 */
[----:B------:R-:W1:Y:S01]  /*5a80*/  @UP0 LDCU.64 UR6, c[0x0][0x888] ;  /* 0x00011100ff0607ac */ /* 0x000e620008000a00 */
[----:B------:R-:W-:Y:S07]  /*5a90*/  @UP0 UIMAD UR4, UR52, UR44, URZ ;  /* 0x0000002c340402a4 */ /* 0x000fee000f8e02ff */
[----:B------:R-:W-:Y:S01]  /*5aa0*/  @!P3 PRMT R67, R0, 0x7610, R67 ;  /* 0x000076100043b816 */ /* 0x000fe20000000043 */
[----:B-1----:R-:W-:Y:S03]  /*5ab0*/  @UP0 UIMAD.WIDE UR6, UR4, 0x4, UR6 ;  /* 0x00000004040608a5 */ /* 0x002fe6000f8e0206 */
[----:B------:R-:W1:Y:S03]  /*5ac0*/  @!UP0 LDCU UR4, c[0x0][0x880] ;  /* 0x00011000ff0487ac */ /* 0x000e660008000800 */
[----:B------:R-:W-:Y:S01]  /*5ad0*/  IMAD.U32 R2, RZ, RZ, UR6 ;  /* 0x00000006ff027e24 */ /* 0x000fe2000f8e00ff */
[----:B------:R-:W-:Y:S05]  /*5ae0*/  MOV R3, UR7 ;  /* 0x0000000700037c02 */ /* 0x000fea0008000f00 */
[----:B-----5:R2:W5:Y:S02]  /*5af0*/  @P3 LDG.E R35, desc[UR46][R2.64] ;  /* 0x0000002e02233981 */ /* 0x020564000c1e1900 */
[----:B-12---:R-:W-:Y:S02]  /*5b00*/  @!P3 IMAD.U32 R35, RZ, RZ, UR4 ;  /* 0x00000004ff23be24 */ /* 0x006fe4000f8e00ff */
.L_x_92:
[----:B------:R-:W-:Y:S05]  /*5b10*/  @!P4 BRA `(.L_x_93) ;  /* 0x000000000020c947 */ /* 0x000fea0003800000 */
[----:B------:R-:W-:Y:S04]  /*5b20*/  ISETP.NE.U32.AND P3, PT, R60, RZ, PT ;  /* 0x000000ff3c00720c */ /* 0x000fe80003f65070 */
[----:B------:R-:W-:Y:S11]  /*5b30*/  ISETP.NE.AND.EX P3, PT, R61, RZ, PT, P3 ;  /* 0x000000ff3d00720c */ /* 0x000ff60003f65330 */
[----:B------:R-:W-:Y:S02]  /*5b40*/  @!UPT UIADD3 URZ, UPT, UPT, URZ, URZ, URZ ;  /* 0x000000fffffff290 */ /* 0x000fe4000fffe0ff */
[----:B------:R-:W1:Y:S01]  /*5b50*/  @P3 LDC.64 R2, c[0x0][0x8a8] ;  /* 0x00022a00ff023b82 */ /* 0x000e620000000a00 */
[----:B------:R-:W-:Y:S04]  /*5b60*/  @P3 IMAD R0, R62, UR52, RZ ;  /* 0x000000343e003c24 */ /* 0x000fe8000f8e02ff */
[----:B-1----:R-:W-:Y:S05]  /*5b70*/  @P3 IMAD.WIDE R2, R0, 0x4, R2 ;  /* 0x0000000400023825 */ /* 0x002fea00078e0202 */
[----:B-----5:R1:W5:Y:S02]  /*5b80*/  @P3 LDG.E R32, desc[UR46][R2.64] ;  /* 0x0000002e02203981 */ /* 0x020364000c1e1900 */
[----:B-1----:R-:W2:Y:S02]  /*5b90*/  @!P3 LDC R32, c[0x0][0x8a0] ;  /* 0x00022800ff20bb82 */ /* 0x002ea40000000800 */
.L_x_93:
[----:B-----5:R-:W-:Y:S01]  /*5ba0*/  FSETP.NEU.AND P3, PT, R35, RZ, PT ;  /* 0x000000ff2300720b */ /* 0x020fe20003f6d000 */
[----:B------:R-:W-:Y:S01]  /*5bb0*/  BSSY B1, `(.L_x_94) ;  /* 0x0000039000017945 */ /* 0x000fe20003800000 */
[----:B------:R-:W-:Y:S01]  /*5bc0*/  SEL R5, RZ, 0xffffffff, P2 ;  /* 0xffffffffff057807 */ /* 0x000fe20001000000 */
[----:B------:R-:W-:Y:S01]  /*5bd0*/  IMAD.MOV.U32 R89, RZ, RZ, 0x1 ;  /* 0x00000001ff597424 */ /* 0x000fe200078e00ff */
[----:B------:R-:W-:Y:S01]  /*5be0*/  @P1 LOP3.LUT P2, RZ, R67, 0xff, RZ, 0xc0, !PT ;  /* 0x000000ff43ff1812 */ /* 0x000fe2000784c0ff */
[C---:B------:R-:W-:Y:S01]  /*5bf0*/  IMAD R34, R30.reuse, 0x40, R33 ;  /* 0x000000401e227824 */ /* 0x040fe200078e0221 */
[----:B------:R-:W-:Y:S01]  /*5c00*/  @P1 SEL R0, RZ, 0xffffffff, P3 ;  /* 0xffffffffff001807 */ /* 0x000fe20001800000 */
[----:B------:R-:W-:Y:S01]  /*5c10*/  IMAD R86, R81, -0x10, R79 ;  /* 0xfffffff051567824 */ /* 0x000fe200078e024f */
[----:B------:R-:W-:Y:S01]  /*5c20*/  LOP3.LUT R77, R77, 0x1, RZ, 0x3c, !PT ;  /* 0x000000014d4d7812 */ /* 0x000fe200078e3cff */
[----:B------:R-:W-:Y:S01]  /*5c30*/  IMAD.MOV.U32 R43, RZ, RZ, RZ ;  /* 0x000000ffff2b7224 */ /* 0x000fe200078e00ff */
[----:B------:R-:W-:Y:S02]  /*5c40*/  @P0 SEL R0, R5, R0, !P2 ;  /* 0x0000000005000207 */ /* 0x000fe40005000000 */
[----:B------:R-:W-:Y:S02]  /*5c50*/  CS2R R46, SRZ ;  /* 0x00000000002e7805 */ /* 0x000fe4000001ff00 */
[----:B------:R-:W-:Y:S02]  /*5c60*/  LEA R88, R30, UR36, 0x3 ;  /* 0x000000241e587c11 */ /* 0x000fe4000f8e18ff */
[----:B------:R-:W-:Y:S02]  /*5c70*/  CS2R R44, SRZ ;  /* 0x00000000002c7805 */ /* 0x000fe4000001ff00 */
[----:B------:R-:W-:Y:S02]  /*5c80*/  @P1 LOP3.LUT R0, R0, 0x1, RZ, 0xc0, !PT ;  /* 0x0000000100001812 */ /* 0x000fe400078ec0ff */
[----:B------:R-:W-:Y:S02]  /*5c90*/  CS2R R50, SRZ ;  /* 0x0000000000327805 */ /* 0x000fe4000001ff00 */
[----:B------:R-:W-:Y:S02]  /*5ca0*/  SHF.L.U32 R3, R76, 0x1f, RZ ;  /* 0x0000001f4c037819 */ /* 0x000fe400000006ff */
[----:B------:R-:W-:Y:S02]  /*5cb0*/  CS2R R48, SRZ ;  /* 0x0000000000307805 */ /* 0x000fe4000001ff00 */
[----:B------:R-:W-:Y:S02]  /*5cc0*/  ISETP.NE.U32.OR P5, PT, R0, 0x1, !P1 ;  /* 0x000000010000780c */ /* 0x000fe40004fa5470 */
[----:B------:R-:W-:Y:S02]  /*5cd0*/  CS2R R54, SRZ ;  /* 0x0000000000367805 */ /* 0x000fe4000001ff00 */
[----:B------:R-:W-:Y:S02]  /*5ce0*/  PLOP3.LUT P2, PT, PT, PT, UP1, 0x80, 0x8 ;  /* 0x000000000008781c */ /* 0x000fe40003f4f018 */
[----:B------:R-:W-:Y:S02]  /*5cf0*/  CS2R R52, SRZ ;  /* 0x0000000000347805 */ /* 0x000fe4000001ff00 */
[----:B------:R-:W-:Y:S02]  /*5d00*/  LOP3.LUT P4, R84, R67, 0xff, RZ, 0xc0, !PT ;  /* 0x000000ff43547812 */ /* 0x000fe4000788c0ff */
[----:B------:R-:W-:Y:S02]  /*5d10*/  CS2R R58, SRZ ;  /* 0x00000000003a7805 */ /* 0x000fe4000001ff00 */
[----:B------:R-:W-:Y:S02]  /*5d20*/  SEL R0, RZ, 0xffffffff, P3 ;  /* 0xffffffffff007807 */ /* 0x000fe40001800000 */
[----:B------:R-:W-:Y:S02]  /*5d30*/  CS2R R56, SRZ ;  /* 0x0000000000387805 */ /* 0x000fe4000001ff00 */
[----:B------:R-:W-:Y:S02]  /*5d40*/  P2R R87, PR, RZ, 0x20 ;  /* 0x00000020ff577803 */ /* 0x000fe40000000000 */
[----:B------:R-:W-:Y:S02]  /*5d50*/  @P5 SHF.L.U32 R2, R77, 0x1f, RZ ;  /* 0x0000001f4d025819 */ /* 0x000fe400000006ff */
[----:B------:R-:W-:Y:S02]  /*5d60*/  @P2 SEL R0, R5, R0, !P4 ;  /* 0x0000000005002207 */ /* 0x000fe40006000000 */
[----:B------:R-:W1:Y:S02]  /*5d70*/  @P5 SYNCS.PHASECHK.TRANS64.TRYWAIT P1, [UR36+0x40], R2 ;  /* 0x00004002ff0055a7 */ /* 0x000e640008021124 */
[----:B------:R-:W-:Y:S04]  /*5d80*/  LOP3.LUT R0, R0, 0x1, RZ, 0xc0, !PT ;  /* 0x0000000100007812 */ /* 0x000fe800078ec0ff */
[----:B------:R-:W-:Y:S04]  /*5d90*/  ISETP.NE.U32.AND P2, PT, R0, 0x1, PT ;  /* 0x000000010000780c */ /* 0x000fe80003f45070 */
[----:B------:R-:W-:Y:S01]  /*5da0*/  P2R R90, PR, RZ, 0x4 ;  /* 0x00000004ff5a7803 */ /* 0x000fe20000000000 */
[----:B------:R3:W4:Y:S01]  /*5db0*/  SYNCS.PHASECHK.TRANS64.TRYWAIT P0, [R88+URZ+0xb0], R3 ;  /* 0x0000b003580075a7 */ /* 0x00072200080011ff */
[----:B-1----:R-:W-:Y:S01]  /*5dc0*/  @P5 SEL R89, RZ, 0x1, !P1 ;  /* 0x00000001ff595807 */ /* 0x002fe20004800000 */
[----:B---3--:R-:W-:Y:S06]  /*5dd0*/  @!P5 BRA `(.L_x_95) ;  /* 0x000000000058d947 */ /* 0x008fec0003800000 */
[----:B------:R-:W-:Y:S01]  /*5de0*/  IMAD.MOV.U32 R47, RZ, RZ, RZ ;  /* 0x000000ffff2f7224 */ /* 0x000fe200078e00ff */
[----:B------:R-:W-:Y:S01]  /*5df0*/  ISETP.NE.AND P1, PT, R89, RZ, PT ;  /* 0x000000ff5900720c */ /* 0x000fe20003f25270 */
[----:B------:R-:W-:Y:S01]  /*5e00*/  BSSY B0, `(.L_x_96) ;  /* 0x000000c000007945 */ /* 0x000fe20003800000 */
[----:B------:R-:W-:Y:S02]  /*5e10*/  CS2R R58, SRZ ;  /* 0x00000000003a7805 */ /* 0x000fe4000001ff00 */
[----:B------:R-:W-:Y:S02]  /*5e20*/  CS2R R56, SRZ ;  /* 0x0000000000387805 */ /* 0x000fe4000001ff00 */
[----:B------:R-:W-:Y:S02]  /*5e30*/  CS2R R54, SRZ ;  /* 0x0000000000367805 */ /* 0x000fe4000001ff00 */
[----:B------:R-:W-:Y:S02]  /*5e40*/  CS2R R52, SRZ ;  /* 0x0000000000347805 */ /* 0x000fe4000001ff00 */
[----:B------:R-:W-:Y:S02]  /*5e50*/  CS2R R50, SRZ ;  /* 0x0000000000327805 */ /* 0x000fe4000001ff00 */
[----:B------:R-:W-:Y:S02]  /*5e60*/  CS2R R48, SRZ ;  /* 0x0000000000307805 */ /* 0x000fe4000001ff00 */
[----:B------:R-:W-:Y:S01]  /*5e70*/  CS2R R44, SRZ ;  /* 0x00000000002c7805 */ /* 0x000fe2000001ff00 */
[----:B------:R-:W-:Y:S06]  /*5e80*/  @P1 BRA `(.L_x_97) ;  /* 0x00000000000c1947 */ /* 0x000fec0003800000 */
[----:B------:R-:W-:Y:S04]  /*5e90*/  SHF.L.U32 R5, R77, 0x1f, RZ ;  /* 0x0000001f4d057819 */ /* 0x000fe800000006ff */
[----:B------:R-:W1:Y:S02]  /*5ea0*/  SYNCS.PHASECHK.TRANS64.TRYWAIT P1, [UR36+0x40], R5 ;  /* 0x00004005ff0075a7 */ /* 0x000e640008021124 */
[----:B-1----:R-:W-:Y:S05]  /*5eb0*/  @!P1 BRA `(.L_x_98) ;  /* 0x0000003000649947 */ /* 0x002fea0003800000 */
.L_x_97:
[----:B------:R-:W-:Y:S05]  /*5ec0*/  BSYNC B0 ;  /* 0x0000000000007941 */ /* 0x000fea0003800000 */
.L_x_96:
[----:B------:R-:W-:Y:S01]  /*5ed0*/  ISETP.NE.AND P1, PT, R90, RZ, PT ;  /* 0x000000ff5a00720c */ /* 0x000fe20003f25270 */
[----:B------:R-:W-:Y:S11]  /*5ee0*/  HFMA2 R43, -RZ, RZ, 0, 5.9604644775390625e-08 ;  /* 0x00000001ff2b7431 */ /* 0x000ff600000001ff */
[----:B------:R-:W-:Y:S01]  /*5ef0*/  @!UPT UIADD3 URZ, UPT, UPT, URZ, URZ, URZ ;  /* 0x000000fffffff290 */ /* 0x000fe2000fffe0ff */
[----:B------:R3:W1:Y:S04]  /*5f00*/  @P1 LDS.128 R56, [R80] ;  /* 0x0000000050381984 */ /* 0x0006680000000c00 */
[----:B------:R3:W1:Y:S04]  /*5f10*/  @P1 LDS.128 R52, [R79+0x10] ;  /* 0x000010004f341984 */ /* 0x0006680000000c00 */
[----:B------:R3:W1:Y:S04]  /*5f20*/  @P1 LDS.128 R48, [R78+0x20] ;  /* 0x000020004e301984 */ /* 0x0006680000000c00 */
[----:B------:R3:W1:Y:S02]  /*5f30*/  @P1 LDS.128 R44, [R86+0x30] ;  /* 0x00003000562c1984 */ /* 0x0006640000000c00 */
.L_x_95:
[----:B------:R-:W-:Y:S05]  /*5f40*/  BSYNC B1 ;  /* 0x0000000000017941 */ /* 0x000fea0003800000 */
.L_x_94:
[----:B-1----:R-:W-:Y:S04]  /*5f50*/  SHF.R.U32.HI R5, RZ, 0x15, R34 ;  /* 0x00000015ff057819 */ /* 0x002fe80000011622 */
[----:B------:R-:W-:Y:S01]  /*5f60*/  LOP3.LUT P1, RZ, R5, 0x3, R72, 0x48, !PT ;  /* 0x0000000305ff7812 */ /* 0x000fe20007824848 */
[----:B------:R-:W-:Y:S01]  /*5f70*/  @!UPT UIADD3 URZ, UPT, UPT, URZ, URZ, URZ ;  /* 0x000000fffffff290 */ /* 0x000fe2000fffe0ff */
[----:B----4-:R-:W-:Y:S11]  /*5f80*/  @P0 BRA `(.L_x_99) ;  /* 0x0000000000080947 */ /* 0x010ff60003800000 */
[----:B------:R-:W1:Y:S02]  /*5f90*/  SYNCS.PHASECHK.TRANS64.TRYWAIT P0, [R88+URZ+0xb0], R3 ;  /* 0x0000b003580075a7 */ /* 0x000e6400080011ff */
[----:B-1----:R-:W-:Y:S05]  /*5fa0*/  @!P0 BRA `(.L_x_100) ;  /* 0x0000003000408947 */ /* 0x002fea0003800000 */
.L_x_99:
[----:B------:R-:W-:Y:S05]  /*5fb0*/  @!P1 BRA `(.L_x_101) ;  /* 0x0000000000409947 */ /* 0x000fea0003800000 */
[----:B------:R-:W4:Y:S01]  /*5fc0*/  LDCU.64 UR8, c[0x4][0x70] ;  /* 0x01000e00ff0877ac */ /* 0x000f220008000a00 */
[----:B-1----:R-:W-:Y:S01]  /*5fd0*/  MOV R3, 0x0 ;  /* 0x0000000000037802 */ /* 0x002fe20000000f00 */
[----:B------:R-:W-:Y:S02]  /*5fe0*/  HFMA2 R12, -RZ, RZ, 0, 5.9604644775390625e-08 ;  /* 0x00000001ff0c7431 */ /* 0x000fe400000001ff */
[----:B------:R-:W-:Y:S02]  /*5ff0*/  IMAD.MOV.U32 R8, RZ, RZ, 0x192 ;  /* 0x00000192ff087424 */ /* 0x000fe400078e00ff */
[----:B------:R-:W-:Y:S01]  /*6000*/  IMAD.MOV.U32 R13, RZ, RZ, RZ ;  /* 0x000000ffff0d7224 */ /* 0x000fe200078e00ff */
[----:B------:R-:W1:Y:S01]  /*6010*/  LDCU.64 UR6, c[0x4][0x78] ;  /* 0x01000f00ff0677ac */ /* 0x000e620008000a00 */
[----:B------:R-:W2:Y:S01]  /*6020*/  LDC.64 R2, c[0x4][R3] ;  /* 0x0100000003027b82 */ /* 0x000ea20000000a00 */
[----:B------:R-:W5:Y:S01]  /*6030*/  LDCU.64 UR4, c[0x4][0x10] ;  /* 0x01000200ff0477ac */ /* 0x000f620008000a00 */
[----:B----4-:R-:W-:Y:S01]  /*6040*/  MOV R5, UR9 ;  /* 0x0000000900057c02 */ /* 0x010fe20008000f00 */
[----:B------:R-:W-:Y:S01]  /*6050*/  IMAD.U32 R4, RZ, RZ, UR8 ;  /* 0x00000008ff047e24 */ /* 0x000fe2000f8e00ff */
[----:B-1----:R-:W-:Y:S01]  /*6060*/  MOV R7, UR7 ;  /* 0x0000000700077c02 */ /* 0x002fe20008000f00 */
[----:B------:R-:W-:Y:S01]  /*6070*/  IMAD.U32 R6, RZ, RZ, UR6 ;  /* 0x00000006ff067e24 */ /* 0x000fe2000f8e00ff */
[----:B-----5:R-:W-:Y:S01]  /*6080*/  MOV R11, UR5 ;  /* 0x00000005000b7c02 */ /* 0x020fe20008000f00 */
[----:B------:R-:W-:Y:S02]  /*6090*/  IMAD.U32 R10, RZ, RZ, UR4 ;  /* 0x00000004ff0a7e24 */ /* 0x000fe4000f8e00ff */
[----:B------:R-:W-:Y:S07]  /*60a0*/  LEPC R20, `(.L_x_101) ;  /* 0x000000001014794e */ /* 0x000fee0000000000 */
[----:B--23--:R-:W-:Y:S05]  /*60b0*/  CALL.ABS.NOINC R2 ;  /* 0x0000000002007343 */ /* 0x00cfea0003c00000 */
.L_x_101:
[----:B------:R-:W-:Y:S01]  /*60c0*/  LOP3.LUT R20, R56, 0xffffe000, RZ, 0xc0, !PT ;  /* 0xffffe00038147812 */ /* 0x000fe200078ec0ff */
[----:B------:R-:W-:Y:S05]  /*60d0*/  WARPSYNC.ALL ;  /* 0x0000000000007948 */ /* 0x000fea0003800000 */
[----:B------:R-:W-:Y:S01]  /*60e0*/  R2UR UR4, R34 ;  /* 0x00000000220472ca */ /* 0x000fe200000e0000 */
[----:B------:R-:W-:Y:S01]  /*60f0*/  BSSY.RECONVERGENT B0, `(.L_x_102) ;  /* 0x0000058000007945 */ /* 0x000fe20003800200 */
[----:B------:R-:W-:Y:S02]  /*6100*/  LOP3.LUT R21, R57, 0xffffe000, RZ, 0xc0, !PT ;  /* 0xffffe00039157812 */ /* 0x000fe400078ec0ff */
[----:B------:R-:W-:Y:S02]  /*6110*/  LOP3.LUT R40, R58, 0xffffe000, RZ, 0xc0, !PT ;  /* 0xffffe0003a287812 */ /* 0x000fe400078ec0ff */
[----:B------:R-:W-:Y:S02]  /*6120*/  LOP3.LUT R41, R52, 0xffffe000, RZ, 0xc0, !PT ;  /* 0xffffe00034297812 */ /* 0x000fe400078ec0ff */
[----:B------:R-:W-:Y:S05]  /*6130*/  ISETP.NE.AND P0, PT, R82, RZ, PT ;  /* 0x000000ff5200720c */ /* 0x000fea0003f05270 */
[----:B------:R-:W2:Y:S02]  /*6140*/  LDTM.x16 R4, tmem[UR4] ;  /* 0x00000004000479ee */ /* 0x000ea40008240000 */
[C---:B--2---:R-:W-:Y:S01]  /*6150*/  FMUL R0, R32.reuse, R4 ;  /* 0x0000000420007220 */ /* 0x044fe20000400000 */
[C---:B------:R-:W-:Y:S01]  /*6160*/  FMUL R2, R32.reuse, R5 ;  /* 0x0000000520027220 */ /* 0x040fe20000400000 */
[C---:B-1----:R-:W-:Y:S01]  /*6170*/  FMUL R3, R32.reuse, R6 ;  /* 0x0000000620037220 */ /* 0x042fe20000400000 */
[----:B------:R-:W-:Y:S01]  /*6180*/  FMUL R7, R32, R7 ;  /* 0x0000000720077220 */ /* 0x000fe20000400000 */
[----:B------:R-:W-:Y:S01]  /*6190*/  FFMA R36, R35, R20, R0 ;  /* 0x0000001423247223 */ /* 0x000fe20000000000 */
[----:B------:R-:W-:Y:S01]  /*61a0*/  LOP3.LUT R20, R59, 0xffffe000, RZ, 0xc0, !PT ;  /* 0xffffe0003b147812 */ /* 0x000fe200078ec0ff */
[C---:B------:R-:W-:Y:S01]  /*61b0*/  FFMA R37, R35.reuse, R21, R2 ;  /* 0x0000001523257223 */ /* 0x040fe20000000002 */
[----:B------:R-:W-:Y:S01]  /*61c0*/  LOP3.LUT R21, R54, 0xffffe000, RZ, 0xc0, !PT ;  /* 0xffffe00036157812 */ /* 0x000fe200078ec0ff */
[----:B------:R-:W-:Y:S01]  /*61d0*/  FFMA R38, R35, R40, R3 ;  /* 0x0000002823267223 */ /* 0x000fe20000000003 */
[----:B------:R-:W-:Y:S01]  /*61e0*/  LOP3.LUT R40, R53, 0xffffe000, RZ, 0xc0, !PT ;  /* 0xffffe00035287812 */ /* 0x000fe200078ec0ff */
[----:B------:R-:W-:Y:S01]  /*61f0*/  FFMA R39, R35, R20, R7 ;  /* 0x0000001423277223 */ /* 0x000fe20000000007 */
[----:B------:R-:W-:Y:S01]  /*6200*/  LOP3.LUT R20, R55, 0xffffe000, RZ, 0xc0, !PT ;  /* 0xffffe00037147812 */ /* 0x000fe200078ec0ff */
[C---:B------:R-:W-:Y:S01]  /*6210*/  FMUL R4, R32.reuse, R8 ;  /* 0x0000000820047220 */ /* 0x040fe20000400000 */
[----:B------:R-:W-:Y:S01]  /*6220*/  F2FP.TF32.F32.PACK_B R36, R36 ;  /* 0x00000024ff24723e */ /* 0x000fe200024050ff */
[C---:B------:R-:W-:Y:S01]  /*6230*/  FMUL R5, R32.reuse, R9 ;  /* 0x0000000920057220 */ /* 0x040fe20000400000 */
[----:B------:R-:W-:Y:S01]  /*6240*/  F2FP.TF32.F32.PACK_B R37, R37 ;  /* 0x00000025ff25723e */ /* 0x000fe200024050ff */
[C---:B------:R-:W-:Y:S01]  /*6250*/  FMUL R6, R32.reuse, R10 ;  /* 0x0000000a20067220 */ /* 0x040fe20000400000 */
[----:B------:R-:W-:Y:S01]  /*6260*/  FMUL R11, R32, R11 ;  /* 0x0000000b200b7220 */ /* 0x000fe20000400000 */
[----:B------:R-:W-:Y:S01]  /*6270*/  F2FP.TF32.F32.PACK_B R38, R38 ;  /* 0x00000026ff26723e */ /* 0x000fe200024050ff */
[C---:B------:R-:W-:Y:S01]  /*6280*/  FFMA R4, R35.reuse, R41, R4 ;  /* 0x0000002923047223 */ /* 0x040fe20000000004 */
[----:B------:R-:W-:Y:S01]  /*6290*/  F2FP.TF32.F32.PACK_B R39, R39 ;  /* 0x00000027ff27723e */ /* 0x000fe200024050ff */
[C---:B------:R-:W-:Y:S01]  /*62a0*/  FFMA R5, R35.reuse, R40, R5 ;  /* 0x0000002823057223 */ /* 0x040fe20000000005 */
[C---:B------:R-:W-:Y:S01]  /*62b0*/  FFMA R6, R35.reuse, R21, R6 ;  /* 0x0000001523067223 */ /* 0x040fe20000000006 */
[----:B------:R-:W-:Y:S01]  /*62c0*/  FFMA R7, R35, R20, R11 ;  /* 0x0000001423077223 */ /* 0x000fe2000000000b */
[----:B------:R-:W-:Y:S01]  /*62d0*/  LOP3.LUT R41, R48, 0xffffe000, RZ, 0xc0, !PT ;  /* 0xffffe00030297812 */ /* 0x000fe200078ec0ff */
[----:B------:R1:W-:Y:S01]  /*62e0*/  STS.128 [R80], R36 ;  /* 0x0000002450007388 */ /* 0x0003e20000000c00 */
[----:B------:R-:W-:Y:S01]  /*62f0*/  LOP3.LUT R40, R49, 0xffffe000, RZ, 0xc0, !PT ;  /* 0xffffe00031287812 */ /* 0x000fe200078ec0ff */
[C---:B------:R-:W-:Y:S01]  /*6300*/  FMUL R8, R32.reuse, R12 ;  /* 0x0000000c20087220 */ /* 0x040fe20000400000 */
[----:B------:R-:W-:Y:S01]  /*6310*/  FMUL R9, R32, R13 ;  /* 0x0000000d20097220 */ /* 0x000fe20000400000 */
[----:B------:R-:W-:Y:S01]  /*6320*/  LOP3.LUT R21, R50, 0xffffe000, RZ, 0xc0, !PT ;  /* 0xffffe00032157812 */ /* 0x000fe200078ec0ff */
[C---:B------:R-:W-:Y:S01]  /*6330*/  FMUL R10, R32.reuse, R14 ;  /* 0x0000000e200a7220 */ /* 0x040fe20000400000 */
[----:B------:R-:W-:Y:S01]  /*6340*/  LOP3.LUT R20, R51, 0xffffe000, RZ, 0xc0, !PT ;  /* 0xffffe00033147812 */ /* 0x000fe200078ec0ff */
[----:B------:R-:W-:Y:S01]  /*6350*/  FMUL R15, R32, R15 ;  /* 0x0000000f200f7220 */ /* 0x000fe20000400000 */
[----:B------:R-:W-:Y:S01]  /*6360*/  F2FP.TF32.F32.PACK_B R4, R4 ;  /* 0x00000004ff04723e */ /* 0x000fe200024050ff */
[C---:B------:R-:W-:Y:S01]  /*6370*/  FFMA R8, R35.reuse, R41, R8 ;  /* 0x0000002923087223 */ /* 0x040fe20000000008 */
[----:B------:R-:W-:Y:S01]  /*6380*/  F2FP.TF32.F32.PACK_B R5, R5 ;  /* 0x00000005ff05723e */ /* 0x000fe200024050ff */
[C---:B------:R-:W-:Y:S01]  /*6390*/  FFMA R9, R35.reuse, R40, R9 ;  /* 0x0000002823097223 */ /* 0x040fe20000000009 */
[----:B------:R-:W-:Y:S01]  /*63a0*/  F2FP.TF32.F32.PACK_B R6, R6 ;  /* 0x00000006ff06723e */ /* 0x000fe200024050ff */
[C---:B------:R-:W-:Y:S01]  /*63b0*/  FFMA R10, R35.reuse, R21, R10 ;  /* 0x00000015230a7223 */ /* 0x040fe2000000000a */
[----:B------:R-:W-:Y:S01]  /*63c0*/  F2FP.TF32.F32.PACK_B R7, R7 ;  /* 0x00000007ff07723e */ /* 0x000fe200024050ff */
[----:B------:R-:W-:Y:S01]  /*63d0*/  FFMA R11, R35, R20, R15 ;  /* 0x00000014230b7223 */ /* 0x000fe2000000000f */
[----:B------:R-:W-:Y:S01]  /*63e0*/  LOP3.LUT R41, R44, 0xffffe000, RZ, 0xc0, !PT ;  /* 0xffffe0002c297812 */ /* 0x000fe200078ec0ff */
[C---:B------:R-:W-:Y:S01]  /*63f0*/  FMUL R12, R32.reuse, R16 ;  /* 0x00000010200c7220 */ /* 0x040fe20000400000 */
[----:B------:R-:W-:Y:S01]  /*6400*/  LOP3.LUT R40, R45, 0xffffe000, RZ, 0xc0, !PT ;  /* 0xffffe0002d287812 */ /* 0x000fe200078ec0ff */
[----:B------:R1:W-:Y:S01]  /*6410*/  STS.128 [R79+0x10], R4 ;  /* 0x000010044f007388 */ /* 0x0003e20000000c00 */
        /* <DEDUP_REMOVED lines=13> */
[----:B------:R-:W-:Y:S02]  /*64f0*/  F2FP.TF32.F32.PACK_B R12, R12 ;  /* 0x0000000cff0c723e */ /* 0x000fe400024050ff */
[----:B------:R-:W-:Y:S01]  /*6500*/  F2FP.TF32.F32.PACK_B R13, R13 ;  /* 0x0000000dff0d723e */ /* 0x000fe200024050ff */
[----:B------:R1:W-:Y:S01]  /*6510*/  STS.128 [R78+0x20], R8 ;  /* 0x000020084e007388 */ /* 0x0003e20000000c00 */
[----:B------:R-:W-:Y:S02]  /*6520*/  F2FP.TF32.F32.PACK_B R14, R14 ;  /* 0x0000000eff0e723e */ /* 0x000fe400024050ff */
[----:B------:R-:W-:Y:S05]  /*6530*/  F2FP.TF32.F32.PACK_B R15, R15 ;  /* 0x0000000fff0f723e */ /* 0x000fea00024050ff */
[----:B------:R1:W-:Y:S01]  /*6540*/  STS.128 [R86+0x30], R12 ;  /* 0x0000300c56007388 */ /* 0x0003e20000000c00 */
[----:B------:R-:W-:Y:S01]  /*6550*/  @!PT LDS RZ, [RZ] ;  /* 0x00000000fffff984 */ /* 0x000fe20000000800 */
[----:B------:R-:W-:Y:S01]  /*6560*/  @!PT LDS RZ, [RZ] ;  /* 0x00000000fffff984 */ /* 0x000fe20000000800 */
[----:B------:R-:W-:Y:S01]  /*6570*/  @!PT LDS RZ, [RZ] ;  /* 0x00000000fffff984 */ /* 0x000fe20000000800 */
[----:B------:R-:W-:Y:S01]  /*6580*/  @!PT LDS RZ, [RZ] ;  /* 0x00000000fffff984 */ /* 0x000fe20000000800 */
[----:B------:R2:W-:Y:S07]  /*6590*/  MEMBAR.ALL.CTA ;  /* 0x0000000000007992 */ /* 0x0005ee0000008000 */
[----:B--2---:R-:W2:Y:S02]  /*65a0*/  FENCE.VIEW.ASYNC.S ;  /* 0x00000000000073c6 */ /* 0x004ea40000000000 */
[----:B--2---:R-:W-:Y:S06]  /*65b0*/  BAR.SYNC.DEFER_BLOCKING 0x1, 0x80 ;  /* 0x0042000000007b1d */ /* 0x004fec0000010000 */
[----:B------:R-:W-:Y:S05]  /*65c0*/  @P0 BRA `(.L_x_103) ;  /* 0x0000000000280947 */ /* 0x000fea0003800000 */
[----:B------:R-:W-:Y:S02]  /*65d0*/  UIADD3 UR4, UPT, UPT, UR36, 0x200, URZ ;  /* 0x0000020024047890 */ /* 0x000fe4000fffe0ff */
[----:B------:R-:W-:Y:S01]  /*65e0*/  UIADD3 UR6, UP0, UPT, UR54, 0x680, URZ ;  /* 0x0000068036067890 */ /* 0x000fe2000ff1e0ff */
[----:B------:R-:W-:Y:S03]  /*65f0*/  UMOV UR43, UR52 ;  /* 0x00000034002b7c82 */ /* 0x000fe60008000000 */
[----:B------:R-:W-:Y:S01]  /*6600*/  MOV R73, UR4 ;  /* 0x0000000400497c02 */ /* 0x000fe20008000f00 */
[----:B------:R-:W-:Y:S03]  /*6610*/  UIADD3.X UR7, UPT, UPT, URZ, UR55, URZ, UP0, !UPT ;  /* 0x00000037ff077290 */ /* 0x000fe600087fe4ff */
[----:B------:R-:W-:Y:S11]  /*6620*/  R2UR UR40, R73 ;  /* 0x00000000492872ca */ /* 0x000ff600000e0000 */
[----:B------:R-:W-:Y:S02]  /*6630*/  @!UPT UIADD3 URZ, UPT, UPT, URZ, URZ, URZ ;  /* 0x000000fffffff290 */ /* 0x000fe4000fffe0ff */
[----:B------:R2:W-:Y:S01]  /*6640*/  UTMASTG.3D [UR40], [UR6] ;  /* 0x00000028060073b5 */ /* 0x0005e20008010000 */
[----:B------:R0:W-:Y:S01]  /*6650*/  UTMACMDFLUSH ;  /* 0x00000000000079b7 */ /* 0x0001e20000000000 */
[----:B--2---:R-:W-:Y:S04]  /*6660*/  DEPBAR.LE SB0, 0x1 ;  /* 0x000080400000791a */ /* 0x004fe80000000000 */
.L_x_103:
[----:B------:R-:W-:Y:S05]  /*6670*/  BSYNC.RECONVERGENT B0 ;  /* 0x0000000000007941 */ /* 0x000fea0003800200 */
.L_x_102:
[----:B------:R-:W-:Y:S01]  /*6680*/  BAR.SYNC.DEFER_BLOCKING 0x1, 0x80 ;  /* 0x0042000000007b1d */ /* 0x000fe20000010000 */
[----:B------:R-:W-:Y:S01]  /*6690*/  ISETP.NE.AND P1, PT, R87, RZ, PT ;  /* 0x000000ff5700720c */ /* 0x000fe20003f25270 */
[----:B------:R-:W-:Y:S01]  /*66a0*/  UISETP.NE.AND UP0, UPT, UR48, URZ, UPT ;  /* 0x000000ff3000728c */ /* 0x000fe2000bf05270 */
[----:B------:R-:W-:Y:S11]  /*66b0*/  LEA R3, R43, UR36, 0x3 ;  /* 0x000000242b037c11 */ /* 0x000ff6000f8e18ff */
[----:B------:R-:W-:Y:S01]  /*66c0*/  @P1 SHF.L.U32 R2, R77, 0x1f, RZ ;  /* 0x0000001f4d021819 */ /* 0x000fe200000006ff */
[----:B------:R-:W-:Y:S06]  /*66d0*/  BRA.U !UP0, `(.L_x_104) ;  /* 0x0000000108247547 */ /* 0x000fec000b800000 */
[----:B-1----:R-:W-:Y:S01]  /*66e0*/  IMAD.U32 R5, RZ, RZ, UR50 ;  /* 0x00000032ff057e24 */ /* 0x002fe2000f8e00ff */
[----:B------:R-:W-:Y:S01]  /*66f0*/  MOV R0, UR37 ;  /* 0x0000002500007c02 */ /* 0x000fe20008000f00 */
[----:B------:R-:W-:Y:S03]  /*6700*/  UIADD3 UR50, UPT, UPT, UR50, 0x1, URZ ;  /* 0x0000000132327890 */ /* 0x000fe6000fffe0ff */
[----:B------:R-:W-:Y:S01]  /*6710*/  @P1 LEA R5, R5, UR36, 0x3 ;  /* 0x0000002405051c11 */ /* 0x000fe2000f8e18ff */
[----:B------:R-:W-:Y:S04]  /*6720*/  UISETP.NE.AND UP0, UPT, UR50, 0x4, UPT ;  /* 0x000000043200788c */ /* 0x000fe8000bf05270 */
[----:B------:R-:W-:Y:S01]  /*6730*/  @P1 VIADD R5, R5, 0x60 ;  /* 0x0000006005051836 */ /* 0x000fe20000000000 */
[----:B------:R-:W-:Y:S04]  /*6740*/  USEL UR50, UR50, URZ, UP0 ;  /* 0x000000ff32327287 */ /* 0x000fe80008000000 */
[----:B------:R-:W-:Y:S04]  /*6750*/  @P1 PRMT R0, R0, 0x654, R5 ;  /* 0x0000065400001816 */ /* 0x000fe80000000005 */
[----:B------:R2:W-:Y:S04]  /*6760*/  @P1 SYNCS.ARRIVE.TRANS64.RED.A1T0 RZ, [R0+URZ], RZ ;  /* 0x000000ff00ff19a7 */ /* 0x0005e800081004ff */
.L_x_104:
[----:B------:R-:W4:Y:S01]  /*6770*/  @P1 SYNCS.PHASECHK.TRANS64.TRYWAIT P0, [R3+URZ+0x40], R2 ;  /* 0x00004002030015a7 */ /* 0x000f2200080011ff */
[----:B------:R-:W-:Y:S01]  /*6780*/  BSSY B1, `(.L_x_105) ;  /* 0x0000016000017945 */ /* 0x000fe20003800000 */
[----:B----4-:R-:W-:Y:S03]  /*6790*/  @P1 SEL R89, RZ, 0x1, !P0 ;  /* 0x00000001ff591807 */ /* 0x010fe60004000000 */
[----:B------:R-:W-:Y:S05]  /*67a0*/  @!P1 BRA `(.L_x_106) ;  /* 0x00000000004c9947 */ /* 0x000fea0003800000 */
[----:B------:R-:W-:Y:S01]  /*67b0*/  ISETP.NE.AND P0, PT, R89, RZ, PT ;  /* 0x000000ff5900720c */ /* 0x000fe20003f05270 */
[----:B------:R-:W-:Y:S01]  /*67c0*/  BSSY B0, `(.L_x_107) ;  /* 0x000000b000007945 */ /* 0x000fe20003800000 */
[----:B------:R-:W-:Y:S11]  /*67d0*/  ISETP.NE.AND P1, PT, R90, RZ, PT ;  /* 0x000000ff5a00720c */ /* 0x000ff60003f25270 */
[----:B------:R-:W-:Y:S02]  /*67e0*/  @!UPT UIADD3 URZ, UPT, UPT, URZ, URZ, URZ ;  /* 0x000000fffffff290 */ /* 0x000fe4000fffe0ff */
[C---:B-1----:R-:W-:Y:S01]  /*67f0*/  @P1 IMAD R6, R43.reuse, 0x2000, R80 ;  /* 0x000020002b061824 */ /* 0x042fe200078e0250 */
[C---:B------:R-:W-:Y:S01]  /*6800*/  @P1 LEA R4, R43.reuse, R78, 0xd ;  /* 0x0000004e2b041211 */ /* 0x040fe200078e68ff */
[C---:B------:R-:W-:Y:S02]  /*6810*/  @P1 IMAD R5, R43.reuse, 0x2000, R79 ;  /* 0x000020002b051824 */ /* 0x040fe400078e024f */
[----:B------:R-:W-:Y:S01]  /*6820*/  @P1 IMAD R2, R43, 0x2000, R86 ;  /* 0x000020002b021824 */ /* 0x000fe200078e0256 */
[----:B------:R-:W-:Y:S06]  /*6830*/  @P0 BRA `(.L_x_108) ;  /* 0x00000000000c0947 */ /* 0x000fec0003800000 */
[----:B--2---:R-:W-:Y:S04]  /*6840*/  SHF.L.U32 R0, R77, 0x1f, RZ ;  /* 0x0000001f4d007819 */ /* 0x004fe800000006ff */
[----:B------:R-:W1:Y:S02]  /*6850*/  SYNCS.PHASECHK.TRANS64.TRYWAIT P0, [R3+URZ+0x40], R0 ;  /* 0x00004000030075a7 */ /* 0x000e6400080011ff */
[----:B-1----:R-:W-:Y:S05]  /*6860*/  @!P0 BRA `(.L_x_109) ;  /* 0x0000002800248947 */ /* 0x002fea0003800000 */
.L_x_108:
[----:B------:R-:W-:Y:S05]  /*6870*/  BSYNC B0 ;  /* 0x0000000000007941 */ /* 0x000fea0003800000 */
.L_x_107:
[----:B------:R-:W-:Y:S02]  /*6880*/  ISETP.NE.AND P0, PT, R90, RZ, PT ;  /* 0x000000ff5a00720c */ /* 0x000fe40003f05270 */
[----:B------:R-:W-:Y:S11]  /*6890*/  IADD3 R43, PT, PT, R43, 0x1, RZ ;  /* 0x000000012b2b7810 */ /* 0x000ff60007ffe0ff */
[----:B------:R4:W1:Y:S04]  /*68a0*/  @P0 LDS.128 R56, [R6] ;  /* 0x0000000006380984 */ /* 0x0008680000000c00 */
[----:B------:R4:W1:Y:S04]  /*68b0*/  @P0 LDS.128 R52, [R5+0x10] ;  /* 0x0000100005340984 */ /* 0x0008680000000c00 */
[----:B------:R4:W1:Y:S04]  /*68c0*/  @P0 LDS.128 R48, [R4+0x20] ;  /* 0x0000200004300984 */ /* 0x0008680000000c00 */
[----:B------:R4:W1:Y:S02]  /*68d0*/  @P0 LDS.128 R44, [R2+0x30] ;  /* 0x00003000022c0984 */ /* 0x0008640000000c00 */
.L_x_106:
[----:B------:R-:W-:Y:S05]  /*68e0*/  BSYNC B1 ;  /* 0x0000000000017941 */ /* 0x000fea0003800000 */
.L_x_105:
[----:B-1----:R-:W-:Y:S05]  /*68f0*/  VIADD R3, R34, 0x10 ;  /* 0x0000001022037836 */ /* 0x002fea0000000000 */
[----:B------:R-:W-:Y:S04]  /*6900*/  SHF.R.U32.HI R3, RZ, 0x15, R3 ;  /* 0x00000015ff037819 */ /* 0x000fe80000011603 */
[----:B------:R-:W-:Y:S11]  /*6910*/  LOP3.LUT P0, RZ, R3, 0x3, R72, 0x48, !PT ;  /* 0x0000000303ff7812 */ /* 0x000ff60007804848 */
[----:B------:R-:W-:Y:S02]  /*6920*/  @!UPT UIADD3 URZ, UPT, UPT, URZ, URZ, URZ ;  /* 0x000000fffffff290 */ /* 0x000fe4000fffe0ff */
[----:B------:R-:W-:Y:S05]  /*6930*/  @!P0 BRA `(.L_x_110) ;  /* 0x0000000000408947 */ /* 0x000fea0003800000 */
[----:B------:R-:W1:Y:S01]  /*6940*/  LDCU.64 UR8, c[0x4][0x70] ;  /* 0x01000e00ff0877ac */ /* 0x000e620008000a00 */
[----:B------:R-:W-:Y:S01]  /*6950*/  MOV R3, 0x0 ;  /* 0x0000000000037802 */ /* 0x000fe20000000f00 */
[----:B------:R-:W-:Y:S02]  /*6960*/  HFMA2 R12, -RZ, RZ, 0, 5.9604644775390625e-08 ;  /* 0x00000001ff0c7431 */ /* 0x000fe400000001ff */
[----:B------:R-:W-:Y:S02]  /*6970*/  IMAD.MOV.U32 R8, RZ, RZ, 0x192 ;  /* 0x00000192ff087424 */ /* 0x000fe400078e00ff */
[----:B------:R-:W-:Y:S01]  /*6980*/  IMAD.MOV.U32 R13, RZ, RZ, RZ ;  /* 0x000000ffff0d7224 */ /* 0x000fe200078e00ff */
[----:B------:R-:W5:Y:S01]  /*6990*/  LDCU.64 UR6, c[0x4][0x78] ;  /* 0x01000f00ff0677ac */ /* 0x000f620008000a00 */
[----:B----4-:R-:W4:Y:S01]  /*69a0*/  LDC.64 R2, c[0x4][R3] ;  /* 0x0100000003027b82 */ /* 0x010f220000000a00 */
[----:B------:R-:W2:Y:S01]  /*69b0*/  LDCU.64 UR4, c[0x4][0x10] ;  /* 0x01000200ff0477ac */ /* 0x000ea20008000a00 */
[----:B-1----:R-:W-:Y:S01]  /*69c0*/  MOV R5, UR9 ;  /* 0x0000000900057c02 */ /* 0x002fe20008000f00 */
[----:B------:R-:W-:Y:S01]  /*69d0*/  IMAD.U32 R4, RZ, RZ, UR8 ;  /* 0x00000008ff047e24 */ /* 0x000fe2000f8e00ff */
[----:B-----5:R-:W-:Y:S01]  /*69e0*/  MOV R7, UR7 ;  /* 0x0000000700077c02 */ /* 0x020fe20008000f00 */
[----:B------:R-:W-:Y:S01]  /*69f0*/  IMAD.U32 R6, RZ, RZ, UR6 ;  /* 0x00000006ff067e24 */ /* 0x000fe2000f8e00ff */
[----:B--2---:R-:W-:Y:S01]  /*6a00*/  MOV R11, UR5 ;  /* 0x00000005000b7c02 */ /* 0x004fe20008000f00 */
[----:B------:R-:W-:Y:S02]  /*6a10*/  IMAD.U32 R10, RZ, RZ, UR4 ;  /* 0x00000004ff0a7e24 */ /* 0x000fe4000f8e00ff */
[----:B------:R-:W-:Y:S07]  /*6a20*/  LEPC R20, `(.L_x_110) ;  /* 0x000000001014794e */ /* 0x000fee0000000000 */
[----:B---34-:R-:W-:Y:S05]  /*6a30*/  CALL.ABS.NOINC R2 ;  /* 0x0000000002007343 */ /* 0x018fea0003c00000 */
.L_x_110:
[----:B------:R-:W-:Y:S01]  /*6a40*/  LOP3.LUT R20, R56, 0xffffe000, RZ, 0xc0, !PT ;  /* 0xffffe00038147812 */ /* 0x000fe200078ec0ff */
[----:B------:R-:W-:Y:S05]  /*6a50*/  WARPSYNC.ALL ;  /* 0x0000000000007948 */ /* 0x000fea0003800000 */
[----:B------:R-:W-:Y:S01]  /*6a60*/  R2UR UR4, R34 ;  /* 0x00000000220472ca */ /* 0x000fe200000e0000 */
[----:B------:R-:W-:Y:S01]  /*6a70*/  IMAD.U32 R92, RZ, RZ, UR50 ;  /* 0x00000032ff5c7e24 */ /* 0x000fe2000f8e00ff */
[----:B------:R-:W-:Y:S01]  /*6a80*/  LOP3.LUT R21, R57, 0xffffe000, RZ, 0xc0, !PT ;  /* 0xffffe00039157812 */ /* 0x000fe200078ec0ff */
[----:B------:R-:W-:Y:S01]  /*6a90*/  IMAD.U32 R91, RZ, RZ, UR37 ;  /* 0x00000025ff5b7e24 */ /* 0x000fe2000f8e00ff */
[----:B------:R-:W-:Y:S01]  /*6aa0*/  LOP3.LUT R40, R59, 0xffffe000, RZ, 0xc0, !PT ;  /* 0xffffe0003b287812 */ /* 0x000fe200078ec0ff */
[----:B------:R-:W-:Y:S01]  /*6ab0*/  BSSY.RECONVERGENT B0, `(.L_x_111) ;  /* 0x000005b000007945 */ /* 0x000fe20003800200 */
[----:B------:R-:W-:Y:S02]  /*6ac0*/  LOP3.LUT R41, R52, 0xffffe000, RZ, 0xc0, !PT ;  /* 0xffffe00034297812 */ /* 0x000fe400078ec0ff */
[----:B------:R-:W-:Y:S02]  /*6ad0*/  LOP3.LUT R42, R53, 0xffffe000, RZ, 0xc0, !PT ;  /* 0xffffe000352a7812 */ /* 0x000fe400078ec0ff */
[----:B------:R-:W-:Y:S02]  /*6ae0*/  ISETP.NE.AND P6, PT, R87, RZ, PT ;  /* 0x000000ff5700720c */ /* 0x000fe40003fc5270 */
[----:B------:R-:W-:Y:S01]  /*6af0*/  ISETP.NE.AND P0, PT, R82, RZ, PT ;  /* 0x000000ff5200720c */ /* 0x000fe20003f05270 */
[----:B----4-:R-:W2:Y:S10]  /*6b00*/  LDTM.x16 R4, tmem[UR4+0x10] ;  /* 0x00001004000479ee */ /* 0x010eb40008240000 */
[----:B------:R-:W-:Y:S02]  /*6b10*/  @P6 LEA R92, R92, UR36, 0x3 ;  /* 0x000000245c5c6c11 */ /* 0x000fe4000f8e18ff */
[----:B------:R-:W-:Y:S03]  /*6b20*/  @P6 SHF.L.U32 R93, R77, 0x1f, RZ ;  /* 0x0000001f4d5d6819 */ /* 0x000fe600000006ff */
[----:B------:R-:W-:Y:S05]  /*6b30*/  @P6 VIADD R92, R92, 0x60 ;  /* 0x000000605c5c6836 */ /* 0x000fea0000000000 */
[----:B------:R-:W-:Y:S02]  /*6b40*/  @P6 PRMT R91, R91, 0x654, R92 ;  /* 0x000006545b5b6816 */ /* 0x000fe4000000005c */
[----:B------:R-:W-:Y:S01]  /*6b50*/  LEA R92, R43, UR36, 0x3 ;  /* 0x000000242b5c7c11 */ /* 0x000fe2000f8e18ff */
[C---:B--2---:R-:W-:Y:S01]  /*6b60*/  FMUL R0, R32.reuse, R4 ;  /* 0x0000000420007220 */ /* 0x044fe20000400000 */
[C---:B------:R-:W-:Y:S01]  /*6b70*/  FMUL R2, R32.reuse, R5 ;  /* 0x0000000520027220 */ /* 0x040fe20000400000 */
[C---:B------:R-:W-:Y:S01]  /*6b80*/  FMUL R3, R32.reuse, R6 ;  /* 0x0000000620037220 */ /* 0x040fe20000400000 */
[----:B------:R-:W-:Y:S01]  /*6b90*/  FMUL R7, R32, R7 ;  /* 0x0000000720077220 */ /* 0x000fe20000400000 */
[C---:B------:R-:W-:Y:S01]  /*6ba0*/  FFMA R36, R35.reuse, R20, R0 ;  /* 0x0000001423247223 */ /* 0x040fe20000000000 */
[----:B------:R-:W-:Y:S01]  /*6bb0*/  LOP3.LUT R20, R58, 0xffffe000, RZ, 0xc0, !PT ;  /* 0xffffe0003a147812 */ /* 0x000fe200078ec0ff */
[C---:B------:R-:W-:Y:S01]  /*6bc0*/  FFMA R37, R35.reuse, R21, R2 ;  /* 0x0000001523257223 */ /* 0x040fe20000000002 */
[----:B------:R-:W-:Y:S01]  /*6bd0*/  LOP3.LUT R21, R48, 0xffffe000, RZ, 0xc0, !PT ;  /* 0xffffe00030157812 */ /* 0x000fe200078ec0ff */
[----:B------:R-:W-:Y:S01]  /*6be0*/  FMUL R4, R32, R8 ;  /* 0x0000000820047220 */ /* 0x000fe20000400000 */
[----:B------:R-:W-:Y:S01]  /*6bf0*/  F2FP.TF32.F32.PACK_B R36, R36 ;  /* 0x00000024ff24723e */ /* 0x000fe200024050ff */
[C---:B------:R-:W-:Y:S01]  /*6c00*/  FFMA R38, R35.reuse, R20, R3 ;  /* 0x0000001423267223 */ /* 0x040fe20000000003 */
[----:B------:R-:W-:Y:S01]  /*6c10*/  LOP3.LUT R20, R54, 0xffffe000, RZ, 0xc0, !PT ;  /* 0xffffe00036147812 */ /* 0x000fe200078ec0ff */
[----:B------:R-:W-:Y:S01]  /*6c20*/  FFMA R39, R35, R40, R7 ;  /* 0x0000002823277223 */ /* 0x000fe20000000007 */
[----:B------:R-:W-:Y:S01]  /*6c30*/  LOP3.LUT R40, R55, 0xffffe000, RZ, 0xc0, !PT ;  /* 0xffffe00037287812 */ /* 0x000fe200078ec0ff */
[C---:B------:R-:W-:Y:S01]  /*6c40*/  FMUL R5, R32.reuse, R9 ;  /* 0x0000000920057220 */ /* 0x040fe20000400000 */
[C---:B------:R-:W-:Y:S01]  /*6c50*/  FMUL R6, R32.reuse, R10 ;  /* 0x0000000a20067220 */ /* 0x040fe20000400000 */
[C---:B------:R-:W-:Y:S01]  /*6c60*/  FMUL R11, R32.reuse, R11 ;  /* 0x0000000b200b7220 */ /* 0x040fe20000400000 */
[----:B------:R-:W-:Y:S01]  /*6c70*/  F2FP.TF32.F32.PACK_B R37, R37 ;  /* 0x00000025ff25723e */ /* 0x000fe200024050ff */
[C---:B------:R-:W-:Y:S01]  /*6c80*/  FFMA R4, R35.reuse, R41, R4 ;  /* 0x0000002923047223 */ /* 0x040fe20000000004 */
[----:B------:R-:W-:Y:S01]  /*6c90*/  F2FP.TF32.F32.PACK_B R38, R38 ;  /* 0x00000026ff26723e */ /* 0x000fe200024050ff */
[C---:B------:R-:W-:Y:S01]  /*6ca0*/  FFMA R5, R35.reuse, R42, R5 ;  /* 0x0000002a23057223 */ /* 0x040fe20000000005 */
[----:B------:R-:W-:Y:S01]  /*6cb0*/  F2FP.TF32.F32.PACK_B R39, R39 ;  /* 0x00000027ff27723e */ /* 0x000fe200024050ff */
[C---:B------:R-:W-:Y:S01]  /*6cc0*/  FFMA R6, R35.reuse, R20, R6 ;  /* 0x0000001423067223 */ /* 0x040fe20000000006 */
[----:B------:R-:W-:Y:S01]  /*6cd0*/  FFMA R7, R35, R40, R11 ;  /* 0x0000002823077223 */ /* 0x000fe2000000000b */
        /* <DEDUP_REMOVED lines=47> */
[----:B------:R-:W-:Y:S02]  /*6fd0*/  UIADD3 UR8, UP0, UPT, UR54, 0x680, URZ ;  /* 0x0000068036087890 */ /* 0x000fe4000ff1e0ff */
[----:B------:R-:W-:Y:S02]  /*6fe0*/  UIADD3 UR5, UPT, UPT, UR41, 0x10, URZ ;  /* 0x0000001029057890 */ /* 0x000fe4000fffe0ff */
[----:B------:R-:W-:Y:S02]  /*6ff0*/  UIADD3 UR4, UPT, UPT, UR36, 0x2200, URZ ;  /* 0x0000220024047890 */ /* 0x000fe4000fffe0ff */
[----:B------:R-:W-:Y:S01]  /*7000*/  UIADD3.X UR9, UPT, UPT, URZ, UR55, URZ, UP0, !UPT ;  /* 0x00000037ff097290 */ /* 0x000fe200087fe4ff */
[----:B------:R-:W-:Y:S01]  /*7010*/  UMOV UR6, UR42 ;  /* 0x0000002a00067c82 */ /* 0x000fe20008000000 */
[----:B------:R-:W-:Y:S07]  /*7020*/  UMOV UR7, UR52 ;  /* 0x0000003400077c82 */ /* 0x000fee0008000000 */
[----:B------:R2:W-:Y:S01]  /*7030*/  UTMASTG.3D [UR4], [UR8] ;  /* 0x00000004080073b5 */ /* 0x0005e20008010000 */
[----:B------:R0:W-:Y:S01]  /*7040*/  UTMACMDFLUSH ;  /* 0x00000000000079b7 */ /* 0x0001e20000000000 */
[----:B--2---:R-:W-:Y:S04]  /*7050*/  DEPBAR.LE SB0, 0x1 ;  /* 0x000080400000791a */ /* 0x004fe80000000000 */
.L_x_112:
[----:B------:R-:W-:Y:S05]  /*7060*/  BSYNC.RECONVERGENT B0 ;  /* 0x0000000000007941 */ /* 0x000fea0003800200 */
.L_x_111:
[----:B------:R-:W-:Y:S01]  /*7070*/  BAR.SYNC.DEFER_BLOCKING 0x1, 0x80 ;  /* 0x0042000000007b1d */ /* 0x000fe20000010000 */
[----:B------:R-:W-:Y:S04]  /*7080*/  UIADD3 UR40, UPT, UPT, UR50, 0x1, URZ ;  /* 0x0000000132287890 */ /* 0x000fe8000fffe0ff */
[----:B------:R-:W-:Y:S04]  /*7090*/  UISETP.NE.AND UP0, UPT, UR40, 0x4, UPT ;  /* 0x000000042800788c */ /* 0x000fe8000bf05270 */
[----:B------:R-:W-:Y:S01]  /*70a0*/  USEL UR40, UR40, URZ, UP0 ;  /* 0x000000ff28287287 */ /* 0x000fe20008000000 */
[----:B------:R2:W-:Y:S01]  /*70b0*/  @P6 SYNCS.ARRIVE.TRANS64.RED.A1T0 RZ, [R91+URZ], RZ ;  /* 0x000000ff5bff69a7 */ /* 0x0005e200081004ff */
[----:B------:R-:W-:Y:S01]  /*70c0*/  BSSY B1, `(.L_x_113) ;  /* 0x0000017000017945 */ /* 0x000fe20003800000 */
[----:B------:R-:W4:Y:S02]  /*70d0*/  @P6 SYNCS.PHASECHK.TRANS64.TRYWAIT P0, [R92+URZ+0x40], R93 ;  /* 0x0000405d5c0065a7 */ /* 0x000f2400080011ff */
[----:B----4-:R-:W-:Y:S01]  /*70e0*/  @P6 SEL R89, RZ, 0x1, !P0 ;  /* 0x00000001ff596807 */ /* 0x010fe20004000000 */
[----:B--2---:R-:W-:Y:S06]  /*70f0*/  @!P6 BRA `(.L_x_114) ;  /* 0x00000000004ce947 */ /* 0x004fec0003800000 */
        /* <DEDUP_REMOVED lines=9> */
[----:B------:R-:W-:Y:S04]  /*7190*/  SHF.L.U32 R5, R77, 0x1f, RZ ;  /* 0x0000001f4d057819 */ /* 0x000fe800000006ff */
[----:B------:R-:W1:Y:S02]  /*71a0*/  SYNCS.PHASECHK.TRANS64.TRYWAIT P0, [R92+URZ+0x40], R5 ;  /* 0x000040055c0075a7 */ /* 0x000e6400080011ff */
[----:B-1----:R-:W-:Y:S05]  /*71b0*/  @!P0 BRA `(.L_x_117) ;  /* 0x0000001c00e48947 */ /* 0x002fea0003800000 */
.L_x_116:
[----:B------:R-:W-:Y:S05]  /*71c0*/  BSYNC B0 ;  /* 0x0000000000007941 */ /* 0x000fea0003800000 */
.L_x_115:
[----:B------:R-:W-:Y:S02]  /*71d0*/  ISETP.NE.AND P0, PT, R90, RZ, PT ;  /* 0x000000ff5a00720c */ /* 0x000fe40003f05270 */
[----:B------:R-:W-:Y:S11]  /*71e0*/  IADD3 R43, PT, PT, R43, 0x1, RZ ;  /* 0x000000012b2b7810 */ /* 0x000ff60007ffe0ff */
[----:B------:R2:W4:Y:S04]  /*71f0*/  @P0 LDS.128 R56, [R4] ;  /* 0x0000000004380984 */ /* 0x0005280000000c00 */
[----:B------:R2:W1:Y:S04]  /*7200*/  @P0 LDS.128 R52, [R3+0x10] ;  /* 0x0000100003340984 */ /* 0x0004680000000c00 */
[----:B------:R2:W1:Y:S04]  /*7210*/  @P0 LDS.128 R48, [R2+0x20] ;  /* 0x0000200002300984 */ /* 0x0004680000000c00 */
[----:B------:R2:W1:Y:S02]  /*7220*/  @P0 LDS.128 R44, [R0+0x30] ;  /* 0x00003000002c0984 */ /* 0x0004640000000c00 */
.L_x_114:
[----:B------:R-:W-:Y:S05]  /*7230*/  BSYNC B1 ;  /* 0x0000000000017941 */ /* 0x000fea0003800000 */
.L_x_113:
[----:B--2---:R-:W-:Y:S05]  /*7240*/  VIADD R3, R34, 0x20 ;  /* 0x0000002022037836 */ /* 0x004fea0000000000 */
[----:B------:R-:W-:Y:S04]  /*7250*/  SHF.R.U32.HI R3, RZ, 0x15, R3 ;  /* 0x00000015ff037819 */ /* 0x000fe80000011603 */
[----:B------:R-:W-:Y:S11]  /*7260*/  LOP3.LUT P0, RZ, R3, 0x3, R72, 0x48, !PT ;  /* 0x0000000303ff7812 */ /* 0x000ff60007804848 */
[----:B------:R-:W-:Y:S02]  /*7270*/  @!UPT UIADD3 URZ, UPT, UPT, URZ, URZ, URZ ;  /* 0x000000fffffff290 */ /* 0x000fe4000fffe0ff */
[----:B------:R-:W-:Y:S05]  /*7280*/  @!P0 BRA `(.L_x_118) ;  /* 0x0000000000408947 */ /* 0x000fea0003800000 */
[----:B------:R-:W2:Y:S01]  /*7290*/  LDCU.64 UR8, c[0x4][0x70] ;  /* 0x01000e00ff0877ac */ /* 0x000ea20008000a00 */
[----:B------:R-:W-:Y:S01]  /*72a0*/  MOV R3, 0x0 ;  /* 0x0000000000037802 */ /* 0x000fe20000000f00 */
[----:B-1----:R-:W-:Y:S02]  /*72b0*/  HFMA2 R12, -RZ, RZ, 0, 5.9604644775390625e-08 ;  /* 0x00000001ff0c7431 */ /* 0x002fe400000001ff */
[----:B------:R-:W-:Y:S02]  /*72c0*/  IMAD.MOV.U32 R8, RZ, RZ, 0x192 ;  /* 0x00000192ff087424 */ /* 0x000fe400078e00ff */
[----:B------:R-:W-:Y:S01]  /*72d0*/  IMAD.MOV.U32 R13, RZ, RZ, RZ ;  /* 0x000000ffff0d7224 */ /* 0x000fe200078e00ff */
[----:B------:R-:W1:Y:S01]  /*72e0*/  LDCU.64 UR6, c[0x4][0x78] ;  /* 0x01000f00ff0677ac */ /* 0x000e620008000a00 */
[----:B------:R-:W3:Y:S01]  /*72f0*/  LDC.64 R2, c[0x4][R3] ;  /* 0x0100000003027b82 */ /* 0x000ee20000000a00 */
[----:B------:R-:W5:Y:S01]  /*7300*/  LDCU.64 UR4, c[0x4][0x10] ;  /* 0x01000200ff0477ac */ /* 0x000f620008000a00 */
[----:B--2---:R-:W-:Y:S01]  /*7310*/  MOV R5, UR9 ;  /* 0x0000000900057c02 */ /* 0x004fe20008000f00 */
[----:B------:R-:W-:Y:S01]  /*7320*/  IMAD.U32 R4, RZ, RZ, UR8 ;  /* 0x00000008ff047e24 */ /* 0x000fe2000f8e00ff */
[----:B-1----:R-:W-:Y:S01]  /*7330*/  MOV R7, UR7 ;  /* 0x0000000700077c02 */ /* 0x002fe20008000f00 */
[----:B------:R-:W-:Y:S01]  /*7340*/  IMAD.U32 R6, RZ, RZ, UR6 ;  /* 0x00000006ff067e24 */ /* 0x000fe2000f8e00ff */
[----:B-----5:R-:W-:Y:S01]  /*7350*/  MOV R11, UR5 ;  /* 0x00000005000b7c02 */ /* 0x020fe20008000f00 */
[----:B------:R-:W-:Y:S02]  /*7360*/  IMAD.U32 R10, RZ, RZ, UR4 ;  /* 0x00000004ff0a7e24 */ /* 0x000fe4000f8e00ff */
[----:B------:R-:W-:Y:S07]  /*7370*/  LEPC R20, `(.L_x_118) ;  /* 0x000000001014794e */ /* 0x000fee0000000000 */
[----:B---34-:R-:W-:Y:S05]  /*7380*/  CALL.ABS.NOINC R2 ;  /* 0x0000000002007343 */ /* 0x018fea0003c00000 */
.L_x_118:
[----:B----4-:R-:W-:Y:S01]  /*7390*/  LOP3.LUT R20, R56, 0xffffe000, RZ, 0xc0, !PT ;  /* 0xffffe00038147812 */ /* 0x010fe200078ec0ff */
[----:B------:R-:W-:Y:S05]  /*73a0*/  WARPSYNC.ALL ;  /* 0x0000000000007948 */ /* 0x000fea0003800000 */
[----:B------:R-:W-:Y:S01]  /*73b0*/  R2UR UR4, R34 ;  /* 0x00000000220472ca */ /* 0x000fe200000e0000 */
[----:B-1----:R-:W-:Y:S01]  /*73c0*/  IMAD.U32 R92, RZ, RZ, UR40 ;  /* 0x00000028ff5c7e24 */ /* 0x002fe2000f8e00ff */
        /* <DEDUP_REMOVED lines=8> */
[----:B------:R-:W1:Y:S10]  /*7450*/  LDTM.x16 R4, tmem[UR4+0x20] ;  /* 0x00002004000479ee */ /* 0x000e740008240000 */
[----:B------:R-:W-:Y:S02]  /*7460*/  @P6 LEA R92, R92, UR36, 0x3 ;  /* 0x000000245c5c6c11 */ /* 0x000fe4000f8e18ff */
[----:B------:R-:W-:Y:S03]  /*7470*/  @P6 SHF.L.U32 R93, R77, 0x1f, RZ ;  /* 0x0000001f4d5d6819 */ /* 0x000fe600000006ff */
[----:B------:R-:W-:Y:S05]  /*7480*/  @P6 VIADD R92, R92, 0x60 ;  /* 0x000000605c5c6836 */ /* 0x000fea0000000000 */
[----:B------:R-:W-:Y:S02]  /*7490*/  @P6 PRMT R91, R91, 0x654, R92 ;  /* 0x000006545b5b6816 */ /* 0x000fe4000000005c */
[----:B------:R-:W-:Y:S01]  /*74a0*/  LEA R92, R43, UR36, 0x3 ;  /* 0x000000242b5c7c11 */ /* 0x000fe2000f8e18ff */
[C---:B-1----:R-:W-:Y:S01]  /*74b0*/  FMUL R0, R32.reuse, R4 ;  /* 0x0000000420007220 */ /* 0x042fe20000400000 */
        /* <DEDUP_REMOVED lines=79> */
.L_x_120:
[----:B------:R-:W-:Y:S05]  /*79b0*/  BSYNC.RECONVERGENT B0 ;  /* 0x0000000000007941 */ /* 0x000fea0003800200 */
.L_x_119:
        /* <DEDUP_REMOVED lines=13> */
[C---:B------:R-:W-:Y:S01]  /*7a90*/  @P1 IMAD R3, R43.reuse, 0x2000, R80 ;  /* 0x000020002b031824 */ /* 0x040fe200078e0250 */
[C---:B------:R-:W-:Y:S01]  /*7aa0*/  @P1 LEA R0, R43.reuse, R78, 0xd ;  /* 0x0000004e2b001211 */ /* 0x040fe200078e68ff */
[C---:B------:R-:W-:Y:S02]  /*7ab0*/  @P1 IMAD R2, R43.reuse, 0x2000, R79 ;  /* 0x000020002b021824 */ /* 0x040fe400078e024f */
[----:B------:R-:W-:Y:S01]  /*7ac0*/  @P1 IMAD R43, R43, 0x2000, R86 ;  /* 0x000020002b2b1824 */ /* 0x000fe200078e0256 */
[----:B------:R-:W-:Y:S06]  /*7ad0*/  @P0 BRA `(.L_x_124) ;  /* 0x00000000000c0947 */ /* 0x000fec0003800000 */
[----:B-1----:R-:W-:Y:S04]  /*7ae0*/  SHF.L.U32 R5, R77, 0x1f, RZ ;  /* 0x0000001f4d057819 */ /* 0x002fe800000006ff */
[----:B------:R-:W1:Y:S02]  /*7af0*/  SYNCS.PHASECHK.TRANS64.TRYWAIT P0, [R92+URZ+0x40], R5 ;  /* 0x000040055c0075a7 */ /* 0x000e6400080011ff */
[----:B-1----:R-:W-:Y:S05]  /*7b00*/  @!P0 BRA `(.L_x_125) ;  /* 0x0000001400a48947 */ /* 0x002fea0003800000 */
.L_x_124:
[----:B------:R-:W-:Y:S05]  /*7b10*/  BSYNC B0 ;  /* 0x0000000000007941 */ /* 0x000fea0003800000 */
.L_x_123:
[----:B------:R-:W-:Y:S11]  /*7b20*/  ISETP.NE.AND P0, PT, R90, RZ, PT ;  /* 0x000000ff5a00720c */ /* 0x000ff60003f05270 */
[----:B------:R-:W-:Y:S02]  /*7b30*/  @!UPT UIADD3 URZ, UPT, UPT, URZ, URZ, URZ ;  /* 0x000000fffffff290 */ /* 0x000fe4000fffe0ff */
[----:B------:R2:W4:Y:S04]  /*7b40*/  @P0 LDS.128 R56, [R3] ;  /* 0x0000000003380984 */ /* 0x0005280000000c00 */
[----:B------:R2:W1:Y:S04]  /*7b50*/  @P0 LDS.128 R52, [R2+0x10] ;  /* 0x0000100002340984 */ /* 0x0004680000000c00 */
[----:B------:R2:W1:Y:S04]  /*7b60*/  @P0 LDS.128 R48, [R0+0x20] ;  /* 0x0000200000300984 */ /* 0x0004680000000c00 */
[----:B------:R2:W1:Y:S02]  /*7b70*/  @P0 LDS.128 R44, [R43+0x30] ;  /* 0x000030002b2c0984 */ /* 0x0004640000000c00 */
.L_x_122:
[----:B------:R-:W-:Y:S05]  /*7b80*/  BSYNC B1 ;  /* 0x0000000000017941 */ /* 0x000fea0003800000 */
.L_x_121:
        /* <DEDUP_REMOVED lines=21> */
.L_x_126:
[----:B------:R-:W-:Y:S01]  /*7ce0*/  ISETP.NE.AND P0, PT, R82, RZ, PT ;  /* 0x000000ff5200720c */ /* 0x000fe20003f05270 */
[----:B------:R-:W-:Y:S05]  /*7cf0*/  WARPSYNC.ALL ;  /* 0x0000000000007948 */ /* 0x000fea0003800000 */
[----:B------:R-:W-:Y:S01]  /*7d00*/  R2UR UR4, R34 ;  /* 0x00000000220472ca */ /* 0x000fe200000e0000 */
[----:B------:R-:W-:Y:S01]  /*7d10*/  BSSY.RECONVERGENT B0, `(.L_x_127) ;  /* 0x000005c000007945 */ /* 0x000fe20003800200 */
[----:B------:R-:W-:Y:S02]  /*7d20*/  R2UR UR5, R88 ;  /* 0x00000000580572ca */ /* 0x000fe400000e0000 */
[----:B----4-:R-:W-:Y:S02]  /*7d30*/  LOP3.LUT R0, R56, 0xffffe000, RZ, 0xc0, !PT ;  /* 0xffffe00038007812 */ /* 0x010fe400078ec0ff */
[----:B------:R-:W-:Y:S02]  /*7d40*/  LOP3.LUT R2, R57, 0xffffe000, RZ, 0xc0, !PT ;  /* 0xffffe00039027812 */ /* 0x000fe400078ec0ff */
[----:B------:R-:W-:Y:S02]  /*7d50*/  LOP3.LUT R3, R58, 0xffffe000, RZ, 0xc0, !PT ;  /* 0xffffe0003a037812 */ /* 0x000fe400078ec0ff */
[----:B------:R-:W-:Y:S02]  /*7d60*/  LOP3.LUT R20, R59, 0xffffe000, RZ, 0xc0, !PT ;  /* 0xffffe0003b147812 */ /* 0x000fe400078ec0ff */
[----:B-1----:R-:W-:Y:S01]  /*7d70*/  LOP3.LUT R21, R52, 0xffffe000, RZ, 0xc0, !PT ;  /* 0xffffe00034157812 */ /* 0x002fe200078ec0ff */
[----:B------:R-:W1:Y:S01]  /*7d80*/  LDTM.x16 R4, tmem[UR4+0x30] ;  /* 0x00003004000479ee */ /* 0x000e620008240000 */
[----:B------:R-:W-:Y:S01]  /*7d90*/  LOP3.LUT R36, R53, 0xffffe000, RZ, 0xc0, !PT ;  /* 0xffffe00035247812 */ /* 0x000fe200078ec0ff */
[----:B------:R-:W-:Y:S01]  /*7da0*/  UIADD3 UR5, UPT, UPT, UR5, 0xd0, URZ ;  /* 0x000000d005057890 */ /* 0x000fe2000fffe0ff */
[----:B------:R-:W-:Y:S01]  /*7db0*/  LOP3.LUT R37, R54, 0xffffe000, RZ, 0xc0, !PT ;  /* 0xffffe00036257812 */ /* 0x000fe200078ec0ff */
[----:B------:R-:W-:Y:S01]  /*7dc0*/  NOP ;  /* 0x0000000000007918 */ /* 0x000fe20000000000 */
[----:B------:R-:W-:Y:S01]  /*7dd0*/  LOP3.LUT R38, R55, 0xffffe000, RZ, 0xc0, !PT ;  /* 0xffffe00037267812 */ /* 0x000fe200078ec0ff */
[----:B------:R-:W-:Y:S01]  /*7de0*/  UPRMT UR5, UR37, 0x654, UR5 ;  /* 0x0000065425057896 */ /* 0x000fe20008000005 */
[----:B------:R-:W-:Y:S02]  /*7df0*/  LOP3.LUT R39, R48, 0xffffe000, RZ, 0xc0, !PT ;  /* 0xffffe00030277812 */ /* 0x000fe400078ec0ff */
[----:B------:R-:W-:Y:S02]  /*7e00*/  LOP3.LUT R40, R49, 0xffffe000, RZ, 0xc0, !PT ;  /* 0xffffe00031287812 */ /* 0x000fe400078ec0ff */
[----:B------:R-:W-:Y:S02]  /*7e10*/  LOP3.LUT R41, R50, 0xffffe000, RZ, 0xc0, !PT ;  /* 0xffffe00032297812 */ /* 0x000fe400078ec0ff */
[----:B------:R-:W-:Y:S02]  /*7e20*/  LOP3.LUT R42, R51, 0xffffe000, RZ, 0xc0, !PT ;  /* 0xffffe000332a7812 */ /* 0x000fe400078ec0ff */
[----:B-1----:R-:W-:Y:S01]  /*7e30*/  SYNCS.ARRIVE.TRANS64.RED.A1T0 RZ, [UR5], RZ ;  /* 0x000000ffffff79a7 */ /* 0x002fe20008100405 */
[----:B------:R-:W-:Y:S02]  /*7e40*/  LOP3.LUT R43, R44, 0xffffe000, RZ, 0xc0, !PT ;  /* 0xffffe0002c2b7812 */ /* 0x000fe400078ec0ff */
[----:B------:R-:W-:Y:S02]  /*7e50*/  LOP3.LUT R44, R45, 0xffffe000, RZ, 0xc0, !PT ;  /* 0xffffe0002d2c7812 */ /* 0x000fe400078ec0ff */
[----:B------:R-:W-:Y:S02]  /*7e60*/  LOP3.LUT R45, R46, 0xffffe000, RZ, 0xc0, !PT ;  /* 0xffffe0002e2d7812 */ /* 0x000fe400078ec0ff */
[----:B------:R-:W-:Y:S01]  /*7e70*/  LOP3.LUT R46, R47, 0xffffe000, RZ, 0xc0, !PT ;  /* 0xffffe0002f2e7812 */ /* 0x000fe200078ec0ff */
[C---:B------:R-:W-:Y:S01]  /*7e80*/  FMUL R4, R32.reuse, R4 ;  /* 0x0000000420047220 */ /* 0x040fe20000400000 */
[C---:B------:R-:W-:Y:S01]  /*7e90*/  FMUL R5, R32.reuse, R5 ;  /* 0x0000000520057220 */ /* 0x040fe20000400000 */
[C---:B------:R-:W-:Y:S01]  /*7ea0*/  FMUL R6, R32.reuse, R6 ;  /* 0x0000000620067220 */ /* 0x040fe20000400000 */
[C---:B------:R-:W-:Y:S01]  /*7eb0*/  FMUL R7, R32.reuse, R7 ;  /* 0x0000000720077220 */ /* 0x040fe20000400000 */
[C---:B------:R-:W-:Y:S01]  /*7ec0*/  FFMA R4, R35.reuse, R0, R4 ;  /* 0x0000000023047223 */ /* 0x040fe20000000004 */
[C---:B------:R-:W-:Y:S01]  /*7ed0*/  FFMA R5, R35.reuse, R2, R5 ;  /* 0x0000000223057223 */ /* 0x040fe20000000005 */
[C---:B------:R-:W-:Y:S01]  /*7ee0*/  FFMA R6, R35.reuse, R3, R6 ;  /* 0x0000000323067223 */ /* 0x040fe20000000006 */
[C---:B------:R-:W-:Y:S01]  /*7ef0*/  FFMA R7, R35.reuse, R20, R7 ;  /* 0x0000001423077223 */ /* 0x040fe20000000007 */
[C---:B------:R-:W-:Y:S01]  /*7f00*/  FMUL R8, R32.reuse, R8 ;  /* 0x0000000820087220 */ /* 0x040fe20000400000 */
        /* <DEDUP_REMOVED lines=9> */
[----:B------:R-:W-:Y:S01]  /*7fa0*/  F2FP.TF32.F32.PACK_B R7, R7 ;  /* 0x00000007ff07723e */ /* 0x000fe200024050ff */
[C---:B------:R-:W-:Y:S01]  /*7fb0*/  FFMA R11, R35.reuse, R38, R11 ;  /* 0x00000026230b7223 */ /* 0x040fe2000000000b */
[C---:B------:R-:W-:Y:S01]  /*7fc0*/  FMUL R12, R32.reuse, R12 ;  /* 0x0000000c200c7220 */ /* 0x040fe20000400000 */
[----:B------:R-:W-:Y:S01]  /*7fd0*/  F2FP.TF32.F32.PACK_B R8, R8 ;  /* 0x00000008ff08723e */ /* 0x000fe200024050ff */
[C---:B------:R-:W-:Y:S01]  /*7fe0*/  FMUL R13, R32.reuse, R13 ;  /* 0x0000000d200d7220 */ /* 0x040fe20000400000 */
[----:B------:R1:W-:Y:S01]  /*7ff0*/  STS.128 [R80+0x6000], R4 ;  /* 0x0060000450007388 */ /* 0x0003e20000000c00 */
        /* <DEDUP_REMOVED lines=8> */
[C---:B------:R-:W-:Y:S01]  /*8080*/  FFMA R15, R35.reuse, R42, R15 ;  /* 0x0000002a230f7223 */ /* 0x040fe2000000000f */
[C---:B------:R-:W-:Y:S01]  /*8090*/  FMUL R16, R32.reuse, R16 ;  /* 0x0000001020107220 */ /* 0x040fe20000400000 */
[----:B------:R-:W-:Y:S01]  /*80a0*/  F2FP.TF32.F32.PACK_B R12, R12 ;  /* 0x0000000cff0c723e */ /* 0x000fe200024050ff */
[----:B------:R1:W-:Y:S01]  /*80b0*/  STS.128 [R79+0x6010], R8 ;  /* 0x006010084f007388 */ /* 0x0003e20000000c00 */
[C---:B------:R-:W-:Y:S01]  /*80c0*/  FMUL R17, R32.reuse, R17 ;  /* 0x0000001120117220 */ /* 0x040fe20000400000 */
[C---:B------:R-:W-:Y:S01]  /*80d0*/  FMUL R18, R32.reuse, R18 ;  /* 0x0000001220127220 */ /* 0x040fe20000400000 */
[----:B------:R-:W-:Y:S01]  /*80e0*/  FMUL R19, R32, R19 ;  /* 0x0000001320137220 */ /* 0x000fe20000400000 */
[----:B------:R-:W-:Y:S01]  /*80f0*/  F2FP.TF32.F32.PACK_B R13, R13 ;  /* 0x0000000dff0d723e */ /* 0x000fe200024050ff */
[C---:B------:R-:W-:Y:S01]  /*8100*/  FFMA R16, R35.reuse, R43, R16 ;  /* 0x0000002b23107223 */ /* 0x040fe20000000010 */
[----:B------:R-:W-:Y:S01]  /*8110*/  F2FP.TF32.F32.PACK_B R14, R14 ;  /* 0x0000000eff0e723e */ /* 0x000fe200024050ff */
[C---:B------:R-:W-:Y:S01]  /*8120*/  FFMA R17, R35.reuse, R44, R17 ;  /* 0x0000002c23117223 */ /* 0x040fe20000000011 */
[----:B------:R-:W-:Y:S01]  /*8130*/  F2FP.TF32.F32.PACK_B R15, R15 ;  /* 0x0000000fff0f723e */ /* 0x000fe200024050ff */
[C---:B------:R-:W-:Y:S01]  /*8140*/  FFMA R18, R35.reuse, R45, R18 ;  /* 0x0000002d23127223 */ /* 0x040fe20000000012 */
[----:B------:R-:W-:Y:S01]  /*8150*/  FFMA R19, R35, R46, R19 ;  /* 0x0000002e23137223 */ /* 0x000fe20000000013 */
[----:B------:R-:W-:Y:S02]  /*8160*/  F2FP.TF32.F32.PACK_B R16, R16 ;  /* 0x00000010ff10723e */ /* 0x000fe400024050ff */
[----:B------:R1:W-:Y:S01]  /*8170*/  STS.128 [R78+0x6020], R12 ;  /* 0x0060200c4e007388 */ /* 0x0003e20000000c00 */
[----:B------:R-:W-:Y:S02]  /*8180*/  F2FP.TF32.F32.PACK_B R17, R17 ;  /* 0x00000011ff11723e */ /* 0x000fe400024050ff */
        /* <DEDUP_REMOVED lines=20> */
.L_x_128:
[----:B------:R-:W-:Y:S05]  /*82d0*/  BSYNC.RECONVERGENT B0 ;  /* 0x0000000000007941 */ /* 0x000fea0003800200 */
.L_x_127:
[----:B------:R-:W-:Y:S01]  /*82e0*/  BAR.SYNC.DEFER_BLOCKING 0x1, 0x80 ;  /* 0x0042000000007b1d */ /* 0x000fe20000010000 */
[----:B------:R-:W-:Y:S01]  /*82f0*/  UISETP.NE.AND UP0, UPT, UR48, -0x4, UPT ;  /* 0xfffffffc3000788c */ /* 0x000fe2000bf05270 */
[----:B------:R-:W-:Y:S08]  /*8300*/  IADD3 R0, PT, PT, R30, 0x1, RZ ;  /* 0x000000011e007810 */ /* 0x000ff00007ffe0ff */
[----:B------:R-:W-:Y:S05]  /*8310*/  BRA.U !UP0, `(.L_x_129) ;  /* 0x0000000108287547 */ /* 0x000fea000b800000 */
[----:B------:R-:W-:Y:S01]  /*8320*/  ISETP.NE.AND P0, PT, R87, RZ, PT ;  /* 0x000000ff5700720c */ /* 0x000fe20003f05270 */
[----:B------:R-:W-:Y:S01]  /*8330*/  IMAD.U32 R3, RZ, RZ, UR50 ;  /* 0x00000032ff037e24 */ /* 0x000fe2000f8e00ff */
[----:B------:R-:W-:Y:S01]  /*8340*/  UIADD3 UR50, UPT, UPT, UR50, 0x1, URZ ;  /* 0x0000000132327890 */ /* 0x000fe2000fffe0ff */
[----:B------:R-:W-:Y:S03]  /*8350*/  IMAD.U32 R2, RZ, RZ, UR37 ;  /* 0x00000025ff027e24 */ /* 0x000fe6000f8e00ff */
[----:B------:R-:W-:Y:S04]  /*8360*/  UISETP.NE.AND UP0, UPT, UR50, 0x4, UPT ;  /* 0x000000043200788c */ /* 0x000fe8000bf05270 */
[----:B------:R-:W-:Y:S03]  /*8370*/  USEL UR50, UR50, URZ, UP0 ;  /* 0x000000ff32327287 */ /* 0x000fe60008000000 */
[----:B------:R-:W-:Y:S05]  /*8380*/  @P0 LEA R3, R3, UR36, 0x3 ;  /* 0x0000002403030c11 */ /* 0x000fea000f8e18ff */
[----:B------:R-:W-:Y:S05]  /*8390*/  @P0 VIADD R3, R3, 0x60 ;  /* 0x0000006003030836 */ /* 0x000fea0000000000 */
[----:B------:R-:W-:Y:S04]  /*83a0*/  @P0 PRMT R2, R2, 0x654, R3 ;  /* 0x0000065402020816 */ /* 0x000fe80000000003 */
[----:B------:R2:W-:Y:S03]  /*83b0*/  @P0 SYNCS.ARRIVE.TRANS64.RED.A1T0 RZ, [R2+URZ], RZ ;  /* 0x000000ff02ff09a7 */ /* 0x0005e600081004ff */
.L_x_129:
[----:B------:R-:W-:Y:S01]  /*83c0*/  ISETP.NE.AND P2, PT, R83, RZ, PT ;  /* 0x000000ff5300720c */ /* 0x000fe20003f45270 */
[----:B------:R-:W-:Y:S01]  /*83d0*/  UIADD3 UR48, UPT, UPT, UR48, 0x4, URZ ;  /* 0x0000000430307890 */ /* 0x000fe2000fffe0ff */
[----:B------:R-:W-:Y:S01]  /*83e0*/  ISETP.NE.AND P0, PT, R85, 0x2, PT ;  /* 0x000000025500780c */ /* 0x000fe20003f05270 */
[----:B------:R-:W-:Y:S01]  /*83f0*/  IMAD.IADD R20, R29, 0x1, R66 ;  /* 0x000000011d147824 */ /* 0x000fe200078e0242 */
[----:B------:R-:W-:Y:S01]  /*8400*/  ISETP.NE.AND P1, PT, R0, 0x4, PT ;  /* 0x000000040000780c */ /* 0x000fe20003f25270 */
[----:B------:R-:W-:Y:S01]  /*8410*/  IMAD.IADD R21, R31, 0x1, R68 ;  /* 0x000000011f157824 */ /* 0x000fe200078e0244 */
[----:B--2---:R-:W-:Y:S02]  /*8420*/  SEL R2, RZ, 0x1, P0 ;  /* 0x00000001ff027807 */ /* 0x004fe40000000000 */
[----:B------:R-:W-:Y:S02]  /*8430*/  SEL R3, RZ, 0x1, P1 ;  /* 0x00000001ff037807 */ /* 0x000fe40000800000 */
[----:B------:R-:W-:Y:S02]  /*8440*/  LOP3.LUT R75, R75, R2, RZ, 0x3c, !PT ;  /* 0x000000024b4b7212 */ /* 0x000fe400078e3cff */
[----:B------:R-:W-:Y:S02]  /*8450*/  LOP3.LUT R76, R76, R3, RZ, 0x3c, !PT ;  /* 0x000000034c4c7212 */ /* 0x000fe400078e3cff */
[----:B------:R-:W-:Y:S02]  /*8460*/  @P2 R2UR UR52, R74 ;  /* 0x000000004a3422ca */ /* 0x000fe400000e0000 */
[----:B------:R-:W-:Y:S02]  /*8470*/  SEL R85, R85, RZ, P0 ;  /* 0x000000ff55557207 */ /* 0x000fe40000000000 */
[----:B------:R-:W-:Y:S01]  /*8480*/  SEL R30, R0, RZ, P1 ;  /* 0x000000ff001e7207 */ /* 0x000fe20000800000 */
[----:B------:R-:W-:Y:S10]  /*8490*/  @P2 BRA `(.L_x_130) ;  /* 0xffffffcc00502947 */ /* 0x000ff4000383ffff */
[----:B------:R-:W-:-:S09]  /*84a0*/  UISETP.NE.AND UP0, UPT, UR49, URZ, UPT ;  /* 0x000000ff3100728c */ /* 0x000fd2000bf05270 */
[----:B------:R-:W-:Y:S05]  /*84b0*/  BRA.U !UP0, `(.L_x_131) ;  /* 0x0000000108487547 */ /* 0x000fea000b800000 */
[----:B------:R-:W2:Y:S02]  /*84c0*/  LDCU.64 UR4, c[0x0][0x890] ;  /* 0x00011200ff0477ac */ /* 0x000ea40008000a00 */
[----:B--2---:R-:W-:-:S04]  /*84d0*/  UISETP.NE.U32.AND UP0, UPT, UR4, URZ, UPT ;  /* 0x000000ff0400728c */ /* 0x004fc8000bf05070 */
[----:B------:R-:W-:-:S09]  /*84e0*/  UISETP.NE.AND.EX UP0, UPT, UR5, URZ, UPT, UP0 ;  /* 0x000000ff0500728c */ /* 0x000fd2000bf05300 */
[----:B------:R-:W-:Y:S05]  /*84f0*/  BRA.U UP0, `(.L_x_132) ;  /* 0x00000001000c7547 */ /* 0x000fea000b800000 */
[----:B------:R-:W-:-:S13]  /*8500*/  FSETP.NEU.AND P0, PT, R35, RZ, PT ;  /* 0x000000ff2300720b */ /* 0x000fda0003f0d000 */
[----:B------:R-:W-:Y:S05]  /*8510*/  @!P0 EXIT ;  /* 0x000000000000894d */ /* 0x000fea0003800000 */
[----:B------:R-:W-:Y:S05]  /*8520*/  BRA `(.L_x_131) ;  /* 0x00000000002c7947 */ /* 0x000fea0003800000 */
.L_x_132:
[----:B------:R-:W-:Y:S01]  /*8530*/  ISETP.NE.AND P0, PT, R84, RZ, PT ;  /* 0x000000ff5400720c */ /* 0x000fe20003f05270 */
[----:B------:R-:W-:-:S12]  /*8540*/  BSSY.RECONVERGENT B0, `(.L_x_131) ;  /* 0x0000009000007945 */ /* 0x000fd80003800200 */
[----:B------:R-:W-:Y:S05]  /*8550*/  @P0 BRA `(.L_x_133) ;  /* 0x0000000000140947 */ /* 0x000fea0003800000 */
[----:B------:R-:W2:Y:S02]  /*8560*/  LDCU.64 UR4, c[0x0][0x888] ;  /* 0x00011100ff0477ac */ /* 0x000ea40008000a00 */
[----:B--2---:R-:W-:-:S04]  /*8570*/  ISETP.NE.U32.AND P0, PT, RZ, UR4, PT ;  /* 0x00000004ff007c0c */ /* 0x004fc8000bf05070 */
[----:B------:R-:W-:-:S13]  /*8580*/  ISETP.NE.AND.EX P0, PT, RZ, UR5, PT, P0 ;  /* 0x00000005ff007c0c */ /* 0x000fda000bf05300 */
[----:B------:R-:W-:Y:S05]  /*8590*/  @!P0 EXIT ;  /* 0x000000000000894d */ /* 0x000fea0003800000 */
[----:B------:R-:W-:Y:S05]  /*85a0*/  BRA `(.L_x_134) ;  /* 0x0000000000087947 */ /* 0x000fea0003800000 */
.L_x_133:
[----:B------:R-:W-:-:S13]  /*85b0*/  FSETP.NEU.AND P0, PT, R35, RZ, PT ;  /* 0x000000ff2300720b */ /* 0x000fda0003f0d000 */
[----:B------:R-:W-:Y:S05]  /*85c0*/  @!P0 EXIT ;  /* 0x000000000000894d */ /* 0x000fea0003800000 */
.L_x_134:
[----:B------:R-:W-:Y:S05]  /*85d0*/  BSYNC.RECONVERGENT B0 ;  /* 0x0000000000007941 */ /* 0x000fea0003800200 */
.L_x_131:
[----:B------:R-:W-:Y:S01]  /*85e0*/  ULEA UR4, UR50, UR36, 0x3 ;  /* 0x0000002432047291 */ /* 0x000fe2000f8e18ff */
[----:B------:R-:W-:-:S04]  /*85f0*/  DEPBAR.LE SB0, 0x0 ;  /* 0x000080000000791a */ /* 0x000fc80000000000 */
[----:B------:R-:W-:-:S04]  /*8600*/  UIADD3 UR4, UPT, UPT, UR4, 0x60, URZ ;  /* 0x0000006004047890 */ /* 0x000fc8000fffe0ff */
[----:B------:R-:W-:-:S09]  /*8610*/  UPRMT UR4, UR37, 0x654, UR4 ;  /* 0x0000065425047896 */ /* 0x000fd20008000004 */
[----:B------:R-:W-:Y:S01]  /*8620*/  SYNCS.ARRIVE.TRANS64.RED.A1T0 RZ, [UR4], RZ ;  /* 0x000000ffffff79a7 */ /* 0x000fe20008100404 */
[----:B------:R-:W-:Y:S05]  /*8630*/  EXIT ;  /* 0x000000000000794d */ /* 0x000fea0003800000 */
.L_x_19:
[----:B--2---:R2:W1:Y:S02]  /*8640*/  SYNCS.PHASECHK.TRANS64.TRYWAIT P0, [R3+URZ+0x100], R2 ;  /* 0x00010002030075a7 */ /* 0x00446400080011ff */
[----:B-1----:R-:W-:Y:S05]  /*8650*/  @!P0 NANOSLEEP.SYNCS 0x989680 ;  /* 0x009896800000895d */ /* 0x002fea0003900000 */
[----:B------:R-:W1:Y:S02]  /*8660*/  @!P0 SYNCS.PHASECHK.TRANS64 P0, [R3+URZ+0x100], R2 ;  /* 0x00010002030085a7 */ /* 0x000e6400080010ff */
[----:B-1----:R-:W-:Y:S05]  /*8670*/  @!P0 BRA `(.L_x_19) ;  /* 0xfffffffc00f08947 */ /* 0x002fea000383ffff */
[----:B------:R-:W-:Y:S05]  /*8680*/  BRA `(.L_x_135) ;  /* 0xffffff8c00d87947 */ /* 0x000fea000383ffff */
.L_x_22:
[----:B-1----:R-:W-:-:S07]  /*8690*/  MOV R2, UR49 ;  /* 0x0000003100027c02 */ /* 0x002fce0008000f00 */
.L_x_136:
[----:B-1----:R1:W2:Y:S02]  /*86a0*/  SYNCS.PHASECHK.TRANS64.TRYWAIT P0, [R2+URZ+0x20], R5 ;  /* 0x00002005020075a7 */ /* 0x0022a400080011ff */
[----:B--2---:R-:W-:Y:S05]  /*86b0*/  @!P0 NANOSLEEP.SYNCS 0x989680 ;  /* 0x009896800000895d */ /* 0x004fea0003900000 */
[----:B------:R-:W2:Y:S02]  /*86c0*/  @!P0 SYNCS.PHASECHK.TRANS64 P0, [R2+URZ+0x20], R5 ;  /* 0x00002005020085a7 */ /* 0x000ea400080010ff */
[----:B--2---:R-:W-:Y:S05]  /*86d0*/  @!P0 BRA `(.L_x_136) ;  /* 0xfffffffc00f08947 */ /* 0x004fea000383ffff */
[----:B------:R-:W-:Y:S05]  /*86e0*/  BRA `(.L_x_21) ;  /* 0xffffff9000347947 */ /* 0x000fea000383ffff */
.L_x_30:
[----:B------:R-:W-:-:S07]  /*86f0*/  MOV R2, UR49 ;  /* 0x0000003100027c02 */ /* 0x000fce0008000f00 */
.L_x_137:
[----:B-1----:R1:W2:Y:S02]  /*8700*/  SYNCS.PHASECHK.TRANS64.TRYWAIT P0, [R2+URZ+0x20], R5 ;  /* 0x00002005020075a7 */ /* 0x0022a400080011ff */
[----:B--2---:R-:W-:Y:S05]  /*8710*/  @!P0 NANOSLEEP.SYNCS 0x989680 ;  /* 0x009896800000895d */ /* 0x004fea0003900000 */
[----:B------:R-:W2:Y:S02]  /*8720*/  @!P0 SYNCS.PHASECHK.TRANS64 P0, [R2+URZ+0x20], R5 ;  /* 0x00002005020085a7 */ /* 0x000ea400080010ff */
[----:B--2---:R-:W-:Y:S05]  /*8730*/  @!P0 BRA `(.L_x_137) ;  /* 0xfffffffc00f08947 */ /* 0x004fea000383ffff */
[----:B------:R-:W-:Y:S05]  /*8740*/  BRA `(.L_x_29) ;  /* 0xffffff9400507947 */ /* 0x000fea000383ffff */
.L_x_36:
[----:B-1----:R1:W2:Y:S02]  /*8750*/  SYNCS.PHASECHK.TRANS64.TRYWAIT P0, [R2+URZ+0x90], R3 ;  /* 0x00009003020075a7 */ /* 0x0022a400080011ff */
[----:B--2---:R-:W-:Y:S05]  /*8760*/  @!P0 NANOSLEEP.SYNCS 0x989680 ;  /* 0x009896800000895d */ /* 0x004fea0003900000 */
[----:B------:R-:W2:Y:S02]  /*8770*/  @!P0 SYNCS.PHASECHK.TRANS64 P0, [R2+URZ+0x90], R3 ;  /* 0x00009003020085a7 */ /* 0x000ea400080010ff */
[----:B--2---:R-:W-:Y:S05]  /*8780*/  @!P0 BRA `(.L_x_36) ;  /* 0xfffffffc00f08947 */ /* 0x004fea000383ffff */
[----:B------:R-:W-:Y:S05]  /*8790*/  BRA `(.L_x_138) ;  /* 0xffffff9800407947 */ /* 0x000fea000383ffff */
.L_x_40:
[----:B----4-:R-:W-:-:S07]  /*87a0*/  MOV R0, UR5 ;  /* 0x0000000500007c02 */ /* 0x010fce0008000f00 */
.L_x_139:
[----:B-1----:R1:W2:Y:S02]  /*87b0*/  SYNCS.PHASECHK.TRANS64.TRYWAIT P0, [R0+URZ], R3 ;  /* 0x00000003000075a7 */ /* 0x0022a400080011ff */
[----:B--2---:R-:W-:Y:S05]  /*87c0*/  @!P0 NANOSLEEP.SYNCS 0x989680 ;  /* 0x009896800000895d */ /* 0x004fea0003900000 */
[----:B------:R-:W2:Y:S02]  /*87d0*/  @!P0 SYNCS.PHASECHK.TRANS64 P0, [R0+URZ], R3 ;  /* 0x00000003000085a7 */ /* 0x000ea400080010ff */
[----:B--2---:R-:W-:Y:S05]  /*87e0*/  @!P0 BRA `(.L_x_139) ;  /* 0xfffffffc00f08947 */ /* 0x004fea000383ffff */
[----:B------:R-:W-:Y:S05]  /*87f0*/  BRA `(.L_x_140) ;  /* 0xffffff9c00b07947 */ /* 0x000fea000383ffff */
.L_x_41:
[----:B----4-:R-:W-:-:S07]  /*8800*/  MOV R0, UR5 ;  /* 0x0000000500007c02 */ /* 0x010fce0008000f00 */
.L_x_141:
[----:B-1----:R1:W2:Y:S02]  /*8810*/  SYNCS.PHASECHK.TRANS64.TRYWAIT P0, [R0+URZ], R3 ;  /* 0x00000003000075a7 */ /* 0x0022a400080011ff */
[----:B--2---:R-:W-:Y:S05]  /*8820*/  @!P0 NANOSLEEP.SYNCS 0x989680 ;  /* 0x009896800000895d */ /* 0x004fea0003900000 */
[----:B------:R-:W2:Y:S02]  /*8830*/  @!P0 SYNCS.PHASECHK.TRANS64 P0, [R0+URZ], R3 ;  /* 0x00000003000085a7 */ /* 0x000ea400080010ff */
[----:B--2---:R-:W-:Y:S05]  /*8840*/  @!P0 BRA `(.L_x_141) ;  /* 0xfffffffc00f08947 */ /* 0x004fea000383ffff */
[----:B------:R-:W-:Y:S05]  /*8850*/  BRA `(.L_x_142) ;  /* 0xffffff9c00bc7947 */ /* 0x000fea000383ffff */
.L_x_42:
[----:B----4-:R-:W-:-:S07]  /*8860*/  MOV R0, UR5 ;  /* 0x0000000500007c02 */ /* 0x010fce0008000f00 */
.L_x_143:
[----:B-1----:R1:W2:Y:S02]  /*8870*/  SYNCS.PHASECHK.TRANS64.TRYWAIT P0, [R0+URZ], R3 ;  /* 0x00000003000075a7 */ /* 0x0022a400080011ff */
[----:B--2---:R-:W-:Y:S05]  /*8880*/  @!P0 NANOSLEEP.SYNCS 0x989680 ;  /* 0x009896800000895d */ /* 0x004fea0003900000 */
[----:B------:R-:W2:Y:S02]  /*8890*/  @!P0 SYNCS.PHASECHK.TRANS64 P0, [R0+URZ], R3 ;  /* 0x00000003000085a7 */ /* 0x000ea400080010ff */
[----:B--2---:R-:W-:Y:S05]  /*88a0*/  @!P0 BRA `(.L_x_143) ;  /* 0xfffffffc00f08947 */ /* 0x004fea000383ffff */
[----:B------:R-:W-:Y:S05]  /*88b0*/  BRA `(.L_x_144) ;  /* 0xffffff9c00c87947 */ /* 0x000fea000383ffff */
.L_x_45:
[----:B-1----:R1:W2:Y:S02]  /*88c0*/  SYNCS.PHASECHK.TRANS64.TRYWAIT P0, [R0+URZ+0xf0], R5 ;  /* 0x0000f005000075a7 */ /* 0x0022a400080011ff */
[----:B--2---:R-:W-:Y:S05]  /*88d0*/  @!P0 NANOSLEEP.SYNCS 0x989680 ;  /* 0x009896800000895d */ /* 0x004fea0003900000 */
[----:B------:R-:W2:Y:S02]  /*88e0*/  @!P0 SYNCS.PHASECHK.TRANS64 P0, [R0+URZ+0xf0], R5 ;  /* 0x0000f005000085a7 */ /* 0x000ea400080010ff */
[----:B--2---:R-:W-:Y:S05]  /*88f0*/  @!P0 BRA `(.L_x_45) ;  /* 0xfffffffc00f08947 */ /* 0x004fea000383ffff */
[----:B------:R-:W-:Y:S05]  /*8900*/  BRA `(.L_x_145) ;  /* 0xffffffa000247947 */ /* 0x000fea000383ffff */
.L_x_46:
[----:B------:R-:W-:-:S07]  /*8910*/  MOV R0, UR5 ;  /* 0x0000000500007c02 */ /* 0x000fce0008000f00 */
.L_x_146:
[----:B-1----:R1:W2:Y:S02]  /*8920*/  SYNCS.PHASECHK.TRANS64.TRYWAIT P0, [R0+URZ+0xa0], R5 ;  /* 0x0000a005000075a7 */ /* 0x0022a400080011ff */
[----:B--2---:R-:W-:Y:S05]  /*8930*/  @!P0 NANOSLEEP.SYNCS 0x989680 ;  /* 0x009896800000895d */ /* 0x004fea0003900000 */
[----:B------:R-:W2:Y:S02]  /*8940*/  @!P0 SYNCS.PHASECHK.TRANS64 P0, [R0+URZ+0xa0], R5 ;  /* 0x0000a005000085a7 */ /* 0x000ea400080010ff */
[----:B--2---:R-:W-:Y:S05]  /*8950*/  @!P0 BRA `(.L_x_146) ;  /* 0xfffffffc00f08947 */ /* 0x004fea000383ffff */
[----:B------:R-:W-:Y:S05]  /*8960*/  BRA `(.L_x_147) ;  /* 0xffffffa000347947 */ /* 0x000fea000383ffff */
.L_x_47:
[----:B-1----:R1:W2:Y:S02]  /*8970*/  SYNCS.PHASECHK.TRANS64.TRYWAIT P1, [R0+URZ+0x90], R5 ;  /* 0x00009005000075a7 */ /* 0x0022a400080211ff */
[----:B--2---:R-:W-:Y:S05]  /*8980*/  @!P1 NANOSLEEP.SYNCS 0x989680 ;  /* 0x009896800000995d */ /* 0x004fea0003900000 */
[----:B------:R-:W2:Y:S02]  /*8990*/  @!P1 SYNCS.PHASECHK.TRANS64 P1, [R0+URZ+0x90], R5 ;  /* 0x00009005000095a7 */ /* 0x000ea400080210ff */
[----:B--2---:R-:W-:Y:S05]  /*89a0*/  @!P1 BRA `(.L_x_47) ;  /* 0xfffffffc00f09947 */ /* 0x004fea000383ffff */
[----:B------:R-:W-:Y:S05]  /*89b0*/  BRA `(.L_x_148) ;  /* 0xffffffa000647947 */ /* 0x000fea000383ffff */
.L_x_50:
[----:B------:R-:W-:-:S07]  /*89c0*/  MOV R0, UR5 ;  /* 0x0000000500007c02 */ /* 0x000fce0008000f00 */
.L_x_149:
[----:B-1----:R1:W2:Y:S02]  /*89d0*/  SYNCS.PHASECHK.TRANS64.TRYWAIT P0, [R0+URZ+0xa0], R3 ;  /* 0x0000a003000075a7 */ /* 0x0022a400080011ff */
[----:B--2---:R-:W-:Y:S05]  /*89e0*/  @!P0 NANOSLEEP.SYNCS 0x989680 ;  /* 0x009896800000895d */ /* 0x004fea0003900000 */
[----:B------:R-:W2:Y:S02]  /*89f0*/  @!P0 SYNCS.PHASECHK.TRANS64 P0, [R0+URZ+0xa0], R3 ;  /* 0x0000a003000085a7 */ /* 0x000ea400080010ff */
[----:B--2---:R-:W-:Y:S05]  /*8a00*/  @!P0 BRA `(.L_x_149) ;  /* 0xfffffffc00f08947 */ /* 0x004fea000383ffff */
[----:B------:R-:W-:Y:S05]  /*8a10*/  BRA `(.L_x_49) ;  /* 0xffffffa000b87947 */ /* 0x000fea000383ffff */
.L_x_57:
[----:B-1----:R1:W2:Y:S02]  /*8a20*/  SYNCS.PHASECHK.TRANS64.TRYWAIT P1, [R0+URZ+0x90], R5 ;  /* 0x00009005000075a7 */ /* 0x0022a400080211ff */
[----:B--2---:R-:W-:Y:S05]  /*8a30*/  @!P1 NANOSLEEP.SYNCS 0x989680 ;  /* 0x009896800000995d */ /* 0x004fea0003900000 */
[----:B------:R-:W2:Y:S02]  /*8a40*/  @!P1 SYNCS.PHASECHK.TRANS64 P1, [R0+URZ+0x90], R5 ;  /* 0x00009005000095a7 */ /* 0x000ea400080210ff */
[----:B--2---:R-:W-:Y:S05]  /*8a50*/  @!P1 BRA `(.L_x_57) ;  /* 0xfffffffc00f09947 */ /* 0x004fea000383ffff */
[----:B------:R-:W-:Y:S05]  /*8a60*/  BRA `(.L_x_150) ;  /* 0xffffffa800487947 */ /* 0x000fea000383ffff */
.L_x_58:
[----:B------:R-:W-:-:S07]  /*8a70*/  MOV R3, UR6 ;  /* 0x0000000600037c02 */ /* 0x000fce0008000f00 */
.L_x_151:
[----:B-1----:R1:W2:Y:S02]  /*8a80*/  SYNCS.PHASECHK.TRANS64.TRYWAIT P0, [R3+URZ+0xd0], R0 ;  /* 0x0000d000030075a7 */ /* 0x0022a400080011ff */
[----:B--2---:R-:W-:Y:S05]  /*8a90*/  @!P0 NANOSLEEP.SYNCS 0x989680 ;  /* 0x009896800000895d */ /* 0x004fea0003900000 */
[----:B------:R-:W2:Y:S02]  /*8aa0*/  @!P0 SYNCS.PHASECHK.TRANS64 P0, [R3+URZ+0xd0], R0 ;  /* 0x0000d000030085a7 */ /* 0x000ea400080010ff */
[----:B--2---:R-:W-:Y:S05]  /*8ab0*/  @!P0 BRA `(.L_x_151) ;  /* 0xfffffffc00f08947 */ /* 0x004fea000383ffff */
[----:B------:R-:W-:Y:S05]  /*8ac0*/  BRA `(.L_x_152) ;  /* 0xffffffa800807947 */ /* 0x000fea000383ffff */
.L_x_61:
[----:B------:R-:W-:Y:S07]  /*8ad0*/  MOV R0, UR11 ;  /* 0x0000000b00007c02 */ /* 0x000fee0008000f00 */
.L_x_153:
[----:B-1----:R1:W2:Y:S02]  /*8ae0*/  SYNCS.PHASECHK.TRANS64.TRYWAIT P0, [R0+URZ], R3 ;  /* 0x00000003000075a7 */ /* 0x0022a400080011ff */
[----:B--2---:R-:W-:Y:S05]  /*8af0*/  @!P0 NANOSLEEP.SYNCS 0x989680 ;  /* 0x009896800000895d */ /* 0x004fea0003900000 */
[----:B------:R-:W2:Y:S02]  /*8b00*/  @!P0 SYNCS.PHASECHK.TRANS64 P0, [R0+URZ], R3 ;  /* 0x00000003000085a7 */ /* 0x000ea400080010ff */
[----:B--2---:R-:W-:Y:S05]  /*8b10*/  @!P0 BRA `(.L_x_153) ;  /* 0xfffffffc00f08947 */ /* 0x004fea000383ffff */
[----:B------:R-:W-:Y:S05]  /*8b20*/  BRA `(.L_x_60) ;  /* 0xffffffa8009c7947 */ /* 0x000fea000383ffff */
.L_x_64:
[----:B------:R-:W-:-:S07]  /*8b30*/  MOV R0, UR6 ;  /* 0x0000000600007c02 */ /* 0x000fce0008000f00 */
.L_x_154:
[----:B--2---:R2:W4:Y:S02]  /*8b40*/  SYNCS.PHASECHK.TRANS64.TRYWAIT P0, [R0+URZ], R3 ;  /* 0x00000003000075a7 */ /* 0x00452400080011ff */
[----:B----4-:R-:W-:Y:S05]  /*8b50*/  @!P0 NANOSLEEP.SYNCS 0x989680 ;  /* 0x009896800000895d */ /* 0x010fea0003900000 */
[----:B------:R-:W4:Y:S02]  /*8b60*/  @!P0 SYNCS.PHASECHK.TRANS64 P0, [R0+URZ], R3 ;  /* 0x00000003000085a7 */ /* 0x000f2400080010ff */
[----:B----4-:R-:W-:Y:S05]  /*8b70*/  @!P0 BRA `(.L_x_154) ;  /* 0xfffffffc00f08947 */ /* 0x010fea000383ffff */
[----:B------:R-:W-:Y:S05]  /*8b80*/  BRA `(.L_x_155) ;  /* 0xffffffac00c87947 */ /* 0x000fea000383ffff */
.L_x_65:
[----:B------:R-:W-:-:S07]  /*8b90*/  MOV R0, UR6 ;  /* 0x0000000600007c02 */ /* 0x000fce0008000f00 */
.L_x_156:
[----:B-1----:R1:W2:Y:S02]  /*8ba0*/  SYNCS.PHASECHK.TRANS64.TRYWAIT P0, [R0+URZ], R3 ;  /* 0x00000003000075a7 */ /* 0x0022a400080011ff */
[----:B--2---:R-:W-:Y:S05]  /*8bb0*/  @!P0 NANOSLEEP.SYNCS 0x989680 ;  /* 0x009896800000895d */ /* 0x004fea0003900000 */
[----:B------:R-:W2:Y:S02]  /*8bc0*/  @!P0 SYNCS.PHASECHK.TRANS64 P0, [R0+URZ], R3 ;  /* 0x00000003000085a7 */ /* 0x000ea400080010ff */
[----:B--2---:R-:W-:Y:S05]  /*8bd0*/  @!P0 BRA `(.L_x_156) ;  /* 0xfffffffc00f08947 */ /* 0x004fea000383ffff */
[----:B------:R-:W-:Y:S05]  /*8be0*/  BRA `(.L_x_157) ;  /* 0xffffffac00d47947 */ /* 0x000fea000383ffff */
.L_x_66:
[----:B------:R-:W-:-:S07]  /*8bf0*/  MOV R0, UR6 ;  /* 0x0000000600007c02 */ /* 0x000fce0008000f00 */
.L_x_158:
[----:B-1----:R1:W2:Y:S02]  /*8c00*/  SYNCS.PHASECHK.TRANS64.TRYWAIT P0, [R0+URZ], R3 ;  /* 0x00000003000075a7 */ /* 0x0022a400080011ff */
[----:B--2---:R-:W-:Y:S05]  /*8c10*/  @!P0 NANOSLEEP.SYNCS 0x989680 ;  /* 0x009896800000895d */ /* 0x004fea0003900000 */
[----:B------:R-:W2:Y:S02]  /*8c20*/  @!P0 SYNCS.PHASECHK.TRANS64 P0, [R0+URZ], R3 ;  /* 0x00000003000085a7 */ /* 0x000ea400080010ff */
[----:B--2---:R-:W-:Y:S05]  /*8c30*/  @!P0 BRA `(.L_x_158) ;  /* 0xfffffffc00f08947 */ /* 0x004fea000383ffff */
[----:B------:R-:W-:Y:S05]  /*8c40*/  BRA `(.L_x_159) ;  /* 0xffffffac00e07947 */ /* 0x000fea000383ffff */
.L_x_67:
[----:B------:R-:W-:-:S07]  /*8c50*/  MOV R0, UR7 ;  /* 0x0000000700007c02 */ /* 0x000fce0008000f00 */
.L_x_160:
[----:B-1----:R1:W2:Y:S02]  /*8c60*/  SYNCS.PHASECHK.TRANS64.TRYWAIT P0, [R0+URZ], R3 ;  /* 0x00000003000075a7 */ /* 0x0022a400080011ff */
[----:B--2---:R-:W-:Y:S05]  /*8c70*/  @!P0 NANOSLEEP.SYNCS 0x989680 ;  /* 0x009896800000895d */ /* 0x004fea0003900000 */
[----:B------:R-:W2:Y:S02]  /*8c80*/  @!P0 SYNCS.PHASECHK.TRANS64 P0, [R0+URZ], R3 ;  /* 0x00000003000085a7 */ /* 0x000ea400080010ff */
[----:B--2---:R-:W-:Y:S05]  /*8c90*/  @!P0 BRA `(.L_x_160) ;  /* 0xfffffffc00f08947 */ /* 0x004fea000383ffff */
[----:B------:R-:W-:Y:S05]  /*8ca0*/  BRA `(.L_x_161) ;  /* 0xffffffac00ec7947 */ /* 0x000fea000383ffff */
.L_x_72:
[----:B--2---:R2:W3:Y:S02]  /*8cb0*/  SYNCS.PHASECHK.TRANS64.TRYWAIT P0, [R0+URZ+0x90], R3 ;  /* 0x00009003000075a7 */ /* 0x0044e400080011ff */
[----:B---3--:R-:W-:Y:S05]  /*8cc0*/  @!P0 NANOSLEEP.SYNCS 0x989680 ;  /* 0x009896800000895d */ /* 0x008fea0003900000 */
[----:B------:R-:W3:Y:S02]  /*8cd0*/  @!P0 SYNCS.PHASECHK.TRANS64 P0, [R0+URZ+0x90], R3 ;  /* 0x00009003000085a7 */ /* 0x000ee400080010ff */
[----:B---3--:R-:W-:Y:S05]  /*8ce0*/  @!P0 BRA `(.L_x_72) ;  /* 0xfffffffc00f08947 */ /* 0x008fea000383ffff */
[----:B------:R-:W-:Y:S05]  /*8cf0*/  BRA `(.L_x_162) ;  /* 0xffffffb000f87947 */ /* 0x000fea000383ffff */
.L_x_75:
[----:B------:R-:W-:Y:S07]  /*8d00*/  MOV R0, UR7 ;  /* 0x0000000700007c02 */ /* 0x000fee0008000f00 */
.L_x_163:
[----:B--2---:R2:W3:Y:S02]  /*8d10*/  SYNCS.PHASECHK.TRANS64.TRYWAIT P0, [R0+URZ+0x88], R3 ;  /* 0x00008803000075a7 */ /* 0x0044e400080011ff */
[----:B---3--:R-:W-:Y:S05]  /*8d20*/  @!P0 NANOSLEEP.SYNCS 0x989680 ;  /* 0x009896800000895d */ /* 0x008fea0003900000 */
[----:B------:R-:W3:Y:S02]  /*8d30*/  @!P0 SYNCS.PHASECHK.TRANS64 P0, [R0+URZ+0x88], R3 ;  /* 0x00008803000085a7 */ /* 0x000ee400080010ff */
[----:B---3--:R-:W-:Y:S05]  /*8d40*/  @!P0 BRA `(.L_x_163) ;  /* 0xfffffffc00f08947 */ /* 0x008fea000383ffff */
[----:B------:R-:W-:Y:S05]  /*8d50*/  BRA `(.L_x_74) ;  /* 0xffffffb400d87947 */ /* 0x000fea000383ffff */
.L_x_78:
[----:B------:R-:W-:Y:S07]  /*8d60*/  MOV R3, UR7 ;  /* 0x0000000700037c02 */ /* 0x000fee0008000f00 */
.L_x_164:
[----:B-1----:R1:W2:Y:S02]  /*8d70*/  SYNCS.PHASECHK.TRANS64.TRYWAIT P0, [R3+URZ+0x60], R12 ;  /* 0x0000600c030075a7 */ /* 0x0022a400080011ff */
[----:B--2---:R-:W-:Y:S05]  /*8d80*/  @!P0 NANOSLEEP.SYNCS 0x989680 ;  /* 0x009896800000895d */ /* 0x004fea0003900000 */
[----:B------:R-:W2:Y:S02]  /*8d90*/  @!P0 SYNCS.PHASECHK.TRANS64 P0, [R3+URZ+0x60], R12 ;  /* 0x0000600c030085a7 */ /* 0x000ea400080010ff */
[----:B--2---:R-:W-:Y:S05]  /*8da0*/  @!P0 BRA `(.L_x_164) ;  /* 0xfffffffc00f08947 */ /* 0x004fea000383ffff */
[----:B------:R-:W-:Y:S05]  /*8db0*/  BRA `(.L_x_165) ;  /* 0xffffffb800507947 */ /* 0x000fea000383ffff */
.L_x_79:
[----:B-1----:R-:W-:Y:S07]  /*8dc0*/  MOV R3, UR7 ;  /* 0x0000000700037c02 */ /* 0x002fee0008000f00 */
.L_x_166:
[----:B-1----:R1:W2:Y:S02]  /*8dd0*/  SYNCS.PHASECHK.TRANS64.TRYWAIT P0, [R3+URZ+0x68], R12 ;  /* 0x0000680c030075a7 */ /* 0x0022a400080011ff */
[----:B--2---:R-:W-:Y:S05]  /*8de0*/  @!P0 NANOSLEEP.SYNCS 0x989680 ;  /* 0x009896800000895d */ /* 0x004fea0003900000 */
[----:B------:R-:W2:Y:S02]  /*8df0*/  @!P0 SYNCS.PHASECHK.TRANS64 P0, [R3+URZ+0x68], R12 ;  /* 0x0000680c030085a7 */ /* 0x000ea400080010ff */
[----:B--2---:R-:W-:Y:S05]  /*8e00*/  @!P0 BRA `(.L_x_166) ;  /* 0xfffffffc00f08947 */ /* 0x004fea000383ffff */
[----:B------:R-:W-:Y:S05]  /*8e10*/  BRA `(.L_x_167) ;  /* 0xffffffb800907947 */ /* 0x000fea000383ffff */
.L_x_80:
[----:B-1----:R-:W-:Y:S07]  /*8e20*/  MOV R3, UR7 ;  /* 0x0000000700037c02 */ /* 0x002fee0008000f00 */
.L_x_168:
[----:B-1----:R1:W2:Y:S02]  /*8e30*/  SYNCS.PHASECHK.TRANS64.TRYWAIT P0, [R3+URZ+0x70], R12 ;  /* 0x0000700c030075a7 */ /* 0x0022a400080011ff */
[----:B--2---:R-:W-:Y:S05]  /*8e40*/  @!P0 NANOSLEEP.SYNCS 0x989680 ;  /* 0x009896800000895d */ /* 0x004fea0003900000 */
[----:B------:R-:W2:Y:S02]  /*8e50*/  @!P0 SYNCS.PHASECHK.TRANS64 P0, [R3+URZ+0x70], R12 ;  /* 0x0000700c030085a7 */ /* 0x000ea400080010ff */
[----:B--2---:R-:W-:Y:S05]  /*8e60*/  @!P0 BRA `(.L_x_168) ;  /* 0xfffffffc00f08947 */ /* 0x004fea000383ffff */
[----:B------:R-:W-:Y:S05]  /*8e70*/  BRA `(.L_x_169) ;  /* 0xffffffb800d87947 */ /* 0x000fea000383ffff */
.L_x_81:
[----:B------:R-:W-:Y:S07]  /*8e80*/  MOV R3, UR7 ;  /* 0x0000000700037c02 */ /* 0x000fee0008000f00 */
.L_x_170:
[----:B-1----:R1:W2:Y:S02]  /*8e90*/  SYNCS.PHASECHK.TRANS64.TRYWAIT P0, [R3+URZ+0x78], R12 ;  /* 0x0000780c030075a7 */ /* 0x0022a400080011ff */
[----:B--2---:R-:W-:Y:S05]  /*8ea0*/  @!P0 NANOSLEEP.SYNCS 0x989680 ;  /* 0x009896800000895d */ /* 0x004fea0003900000 */
[----:B------:R-:W2:Y:S02]  /*8eb0*/  @!P0 SYNCS.PHASECHK.TRANS64 P0, [R3+URZ+0x78], R12 ;  /* 0x0000780c030085a7 */ /* 0x000ea400080010ff */
[----:B--2---:R-:W-:Y:S05]  /*8ec0*/  @!P0 BRA `(.L_x_170) ;  /* 0xfffffffc00f08947 */ /* 0x004fea000383ffff */
[----:B------:R-:W-:Y:S05]  /*8ed0*/  BRA `(.L_x_171) ;  /* 0xffffffbc00607947 */ /* 0x000fea000383ffff */
.L_x_83:
[----:B------:R-:W-:-:S07]  /*8ee0*/  MOV R0, UR7 ;  /* 0x0000000700007c02 */ /* 0x000fce0008000f00 */
.L_x_172:
[----:B-1----:R1:W3:Y:S02]  /*8ef0*/  SYNCS.PHASECHK.TRANS64.TRYWAIT P0, [R0+URZ+0x60], R3 ;  /* 0x00006003000075a7 */ /* 0x0022e400080011ff */
[----:B---3--:R-:W-:Y:S05]  /*8f00*/  @!P0 NANOSLEEP.SYNCS 0x989680 ;  /* 0x009896800000895d */ /* 0x008fea0003900000 */
[----:B------:R-:W3:Y:S02]  /*8f10*/  @!P0 SYNCS.PHASECHK.TRANS64 P0, [R0+URZ+0x60], R3 ;  /* 0x00006003000085a7 */ /* 0x000ee400080010ff */
[----:B---3--:R-:W-:Y:S05]  /*8f20*/  @!P0 BRA `(.L_x_172) ;  /* 0xfffffffc00f08947 */ /* 0x008fea000383ffff */
[----:B------:R-:W-:Y:S05]  /*8f30*/  BRA `(.L_x_173) ;  /* 0xffffffbc00d07947 */ /* 0x000fea000383ffff */
.L_x_84:
[----:B-1----:R-:W-:-:S07]  /*8f40*/  MOV R0, UR7 ;  /* 0x0000000700007c02 */ /* 0x002fce0008000f00 */
.L_x_174:
[----:B-1----:R1:W3:Y:S02]  /*8f50*/  SYNCS.PHASECHK.TRANS64.TRYWAIT P0, [R0+URZ+0x68], R3 ;  /* 0x00006803000075a7 */ /* 0x0022e400080011ff */
[----:B---3--:R-:W-:Y:S05]  /*8f60*/  @!P0 NANOSLEEP.SYNCS 0x989680 ;  /* 0x009896800000895d */ /* 0x008fea0003900000 */
[----:B------:R-:W3:Y:S02]  /*8f70*/  @!P0 SYNCS.PHASECHK.TRANS64 P0, [R0+URZ+0x68], R3 ;  /* 0x00006803000085a7 */ /* 0x000ee400080010ff */
[----:B---3--:R-:W-:Y:S05]  /*8f80*/  @!P0 BRA `(.L_x_174) ;  /* 0xfffffffc00f08947 */ /* 0x008fea000383ffff */
[----:B------:R-:W-:Y:S05]  /*8f90*/  BRA `(.L_x_175) ;  /* 0xffffffbc00c07947 */ /* 0x000fea000383ffff */
.L_x_85:
[----:B-1----:R-:W-:-:S07]  /*8fa0*/  MOV R0, UR7 ;  /* 0x0000000700007c02 */ /* 0x002fce0008000f00 */
.L_x_176:
[----:B-1----:R1:W3:Y:S02]  /*8fb0*/  SYNCS.PHASECHK.TRANS64.TRYWAIT P0, [R0+URZ+0x70], R3 ;  /* 0x00007003000075a7 */ /* 0x0022e400080011ff */
[----:B---3--:R-:W-:Y:S05]  /*8fc0*/  @!P0 NANOSLEEP.SYNCS 0x989680 ;  /* 0x009896800000895d */ /* 0x008fea0003900000 */
[----:B------:R-:W3:Y:S02]  /*8fd0*/  @!P0 SYNCS.PHASECHK.TRANS64 P0, [R0+URZ+0x70], R3 ;  /* 0x00007003000085a7 */ /* 0x000ee400080010ff */
[----:B---3--:R-:W-:Y:S05]  /*8fe0*/  @!P0 BRA `(.L_x_176) ;  /* 0xfffffffc00f08947 */ /* 0x008fea000383ffff */
[----:B------:R-:W-:Y:S05]  /*8ff0*/  BRA `(.L_x_177) ;  /* 0xffffffbc00b07947 */ /* 0x000fea000383ffff */
.L_x_87:
[----:B--2---:R2:W4:Y:S02]  /*9000*/  SYNCS.PHASECHK.TRANS64.TRYWAIT P0, [R0+URZ+0x90], R3 ;  /* 0x00009003000075a7 */ /* 0x00452400080011ff */
[----:B----4-:R-:W-:Y:S05]  /*9010*/  @!P0 NANOSLEEP.SYNCS 0x989680 ;  /* 0x009896800000895d */ /* 0x010fea0003900000 */
[----:B------:R-:W4:Y:S02]  /*9020*/  @!P0 SYNCS.PHASECHK.TRANS64 P0, [R0+URZ+0x90], R3 ;  /* 0x00009003000085a7 */ /* 0x000f2400080010ff */
[----:B----4-:R-:W-:Y:S05]  /*9030*/  @!P0 BRA `(.L_x_87) ;  /* 0xfffffffc00f08947 */ /* 0x010fea000383ffff */
[----:B------:R-:W-:Y:S05]  /*9040*/  BRA `(.L_x_178) ;  /* 0xffffffc000787947 */ /* 0x000fea000383ffff */
.L_x_98:
[----:B-1----:R-:W-:Y:S04]  /*9050*/  MOV R0, UR36 ;  /* 0x0000002400007c02 */ /* 0x002fe80008000f00 */
[----:B------:R1:W3:Y:S03]  /*9060*/  SYNCS.PHASECHK.TRANS64.TRYWAIT P1, [R0+URZ+0x40], R5 ;  /* 0x00004005000075a7 */ /* 0x0002e600080211ff */
[----:B---3--:R-:W-:Y:S05]  /*9070*/  @!P1 NANOSLEEP.SYNCS 0x989680 ;  /* 0x009896800000995d */ /* 0x008fea0003900000 */
[----:B------:R-:W3:Y:S02]  /*9080*/  @!P1 SYNCS.PHASECHK.TRANS64 P1, [R0+URZ+0x40], R5 ;  /* 0x00004005000095a7 */ /* 0x000ee400080210ff */
[----:B---3--:R-:W-:Y:S05]  /*9090*/  @!P1 BRA `(.L_x_98) ;  /* 0xfffffffc00ec9947 */ /* 0x008fea000383ffff */
[----:B------:R-:W-:Y:S05]  /*90a0*/  BRA `(.L_x_97) ;  /* 0xffffffcc00847947 */ /* 0x000fea000383ffff */
.L_x_100:
[----:B-1----:R1:W4:Y:S02]  /*90b0*/  SYNCS.PHASECHK.TRANS64.TRYWAIT P0, [R88+URZ+0xb0], R3 ;  /* 0x0000b003580075a7 */ /* 0x00232400080011ff */
[----:B----4-:R-:W-:Y:S05]  /*90c0*/  @!P0 NANOSLEEP.SYNCS 0x989680 ;  /* 0x009896800000895d */ /* 0x010fea0003900000 */
[----:B------:R-:W4:Y:S02]  /*90d0*/  @!P0 SYNCS.PHASECHK.TRANS64 P0, [R88+URZ+0xb0], R3 ;  /* 0x0000b003580085a7 */ /* 0x000f2400080010ff */
[----:B----4-:R-:W-:Y:S05]  /*90e0*/  @!P0 BRA `(.L_x_100) ;  /* 0xfffffffc00f08947 */ /* 0x010fea000383ffff */
[----:B------:R-:W-:Y:S05]  /*90f0*/  BRA `(.L_x_99) ;  /* 0xffffffcc00ac7947 */ /* 0x000fea000383ffff */
.L_x_109:
[----:B-1----:R1:W2:Y:S02]  /*9100*/  SYNCS.PHASECHK.TRANS64.TRYWAIT P0, [R3+URZ+0x40], R0 ;  /* 0x00004000030075a7 */ /* 0x0022a400080011ff */
[----:B--2---:R-:W-:Y:S05]  /*9110*/  @!P0 NANOSLEEP.SYNCS 0x989680 ;  /* 0x009896800000895d */ /* 0x004fea0003900000 */
[----:B------:R-:W2:Y:S02]  /*9120*/  @!P0 SYNCS.PHASECHK.TRANS64 P0, [R3+URZ+0x40], R0 ;  /* 0x00004000030085a7 */ /* 0x000ea400080010ff */
[----:B--2---:R-:W-:Y:S05]  /*9130*/  @!P0 BRA `(.L_x_109) ;  /* 0xfffffffc00f08947 */ /* 0x004fea000383ffff */
[----:B------:R-:W-:Y:S05]  /*9140*/  BRA `(.L_x_108) ;  /* 0xffffffd400c87947 */ /* 0x000fea000383ffff */
.L_x_117:
[----:B-1----:R1:W2:Y:S02]  /*9150*/  SYNCS.PHASECHK.TRANS64.TRYWAIT P0, [R92+URZ+0x40], R5 ;  /* 0x000040055c0075a7 */ /* 0x0022a400080011ff */
[----:B--2---:R-:W-:Y:S05]  /*9160*/  @!P0 NANOSLEEP.SYNCS 0x989680 ;  /* 0x009896800000895d */ /* 0x004fea0003900000 */
[----:B------:R-:W2:Y:S02]  /*9170*/  @!P0 SYNCS.PHASECHK.TRANS64 P0, [R92+URZ+0x40], R5 ;  /* 0x000040055c0085a7 */ /* 0x000ea400080010ff */
[----:B--2---:R-:W-:Y:S05]  /*9180*/  @!P0 BRA `(.L_x_117) ;  /* 0xfffffffc00f08947 */ /* 0x004fea000383ffff */
[----:B------:R-:W-:Y:S05]  /*9190*/  BRA `(.L_x_116) ;  /* 0xffffffe000087947 */ /* 0x000fea000383ffff */
.L_x_125:
[----:B-1----:R1:W2:Y:S02]  /*91a0*/  SYNCS.PHASECHK.TRANS64.TRYWAIT P0, [R92+URZ+0x40], R5 ;  /* 0x000040055c0075a7 */ /* 0x0022a400080011ff */
[----:B--2---:R-:W-:Y:S05]  /*91b0*/  @!P0 NANOSLEEP.SYNCS 0x989680 ;  /* 0x009896800000895d */ /* 0x004fea0003900000 */
[----:B------:R-:W2:Y:S02]  /*91c0*/  @!P0 SYNCS.PHASECHK.TRANS64 P0, [R92+URZ+0x40], R5 ;  /* 0x000040055c0085a7 */ /* 0x000ea400080010ff */
[----:B--2---:R-:W-:Y:S05]  /*91d0*/  @!P0 BRA `(.L_x_125) ;  /* 0xfffffffc00f08947 */ /* 0x004fea000383ffff */
[----:B------:R-:W-:Y:S05]  /*91e0*/  BRA `(.L_x_124) ;  /* 0xffffffe800487947 */ /* 0x000fea000383ffff */
        .weak           $__internal_0_$__cuda_sm10x_tcgen05_guardrail_trap_col_being_dealloced_not_returned_by_alloc
        .type           $__internal_0_$__cuda_sm10x_tcgen05_guardrail_trap_col_being_dealloced_not_returned_by_alloc,@function
        .size           $__internal_0_$__cuda_sm10x_tcgen05_guardrail_trap_col_being_dealloced_not_returned_by_alloc,($__internal_1_$__cuda_sm10x_tcgen05_guardrail_trap_phase_invalid_during_alloc - $__internal_0_$__cuda_sm10x_tcgen05_guardrail_trap_col_being_dealloced_not_returned_by_alloc)
$__internal_0_$__cuda_sm10x_tcgen05_guardrail_trap_col_being_dealloced_not_returned_by_alloc:
[----:B------:R-:W-:Y:S05]  /*91f0*/  BPT.TRAP 0x1 ;  /* 0x000000040000795c */ /* 0x000fea0000300000 */
[----:B------:R-:W-:-:S04]  /*9200*/  HFMA2 R3, -RZ, RZ, 0, 0 ;  /* 0x00000000ff037431 */ /* 0x000fc800000001ff */
[----:B------:R-:W-:Y:S05]  /*9210*/  RET.REL.NODEC R2 `(_ZN7cutlass13device_kernelINS_4gemm6kernel13GemmUniversalIN4cute5tupleIJiiiiEEENS1_10collective13CollectiveMmaINS1_35MainloopSm100TmaUmmaWarpSpecializedILi4ELi2ELi4ENS5_IJNS4_1CILi1EEESB_SB_EEEEENS5_IJNSA_ILi128EEENSA_ILi64EEESF_EEENS_10tfloat32_tENS5_IJSB_llEEESH_NS5_IJlSB_lEEENS4_8TiledMMAINS4_8MMA_AtomIJNS4_17SM100_MMA_TF32_SSISH_SH_fLi128ELi64ELNS4_4UMMA5MajorE1ELSO_0ELNSN_7ScaleInE0ELSP_0EEEEEENS4_6LayoutISC_NS5_IJNSA_ILi0EEEST_ST_EEEEENS5_IJNS4_10UnderscoreESW_SW_EEEEENS4_13SM90_TMA_LOADENS4_14ComposedLayoutINS4_7SwizzleILi2ELi5ELi2EEENS4_18smem_ptr_flag_bitsILi32EEENSS_INS5_IJNSA_ILi32EEENSA_ILi4EEEEEENS5_IJSB_S15_EEEEEEEvNS4_8identityESZ_NS10_INS11_ILi3ELi4ELi3EEES14_NSS_INS5_IJNSA_ILi8EEES15_EEENS5_IJS15_SB_EEEEEEEvS1B_EENS_8epilogue10collective18CollectiveEpilogueINS1J_23Sm100TmaWarpSpecializedILi4ELi2ELi16ELb1ELb0EEEJSG_NS5_IJNSS_ISE_SB_EENSS_INSA_ILi16EEESB_EEEEESH_SJ_SH_SJ_NS1J_6fusion15FusionCallbacksIS1N_NS1S_17LinearCombinationISH_fSH_fLNS_15FloatRoundStyleE2EEESG_S1R_JEEENS4_5SM1004TMEM4LOAD26SM100_TMEM_LOAD_32dp32b16xESZ_NS10_INS11_ILi2ELi4ELi3EEES14_NSS_INS5_IJS1D_S1P_EEENS5_IJS1P_SB_EEEEEEENS4_39AutoVectorizingCopyWithAssumedAlignmentILi128EEENS4_14SM90_TMA_STOREES26_S28_S28_EEEvvEEEEvNT_6ParamsE) ;  /* 0xffffff6c02787950 */ /* 0x000fea0003c3ffff */
        .weak           $__internal_1_$__cuda_sm10x_tcgen05_guardrail_trap_phase_invalid_during_alloc
        .type           $__internal_1_$__cuda_sm10x_tcgen05_guardrail_trap_phase_invalid_during_alloc,@function
        .size           $__internal_1_$__cuda_sm10x_tcgen05_guardrail_trap_phase_invalid_during_alloc,($__internal_2_$__cuda_sm10x_tcgen05_guardrail_trap_unallocated_columns_being_dealloced - $__internal_1_$__cuda_sm10x_tcgen05_guardrail_trap_phase_invalid_during_alloc)
$__internal_1_$__cuda_sm10x_tcgen05_guardrail_trap_phase_invalid_during_alloc:
[----:B------:R-:W-:Y:S05]  /*9220*/  BPT.TRAP 0x1 ;  /* 0x000000040000795c */ /* 0x000fea0000300000 */
[----:B------:R-:W-:-:S04]  /*9230*/  MOV R3, 0x0 ;  /* 0x0000000000037802 */ /* 0x000fc80000000f00 */
[----:B------:R-:W-:Y:S05]  /*9240*/  RET.REL.NODEC R2 `(_ZN7cutlass13device_kernelINS_4gemm6kernel13GemmUniversalIN4cute5tupleIJiiiiEEENS1_10collective13CollectiveMmaINS1_35MainloopSm100TmaUmmaWarpSpecializedILi4ELi2ELi4ENS5_IJNS4_1CILi1EEESB_SB_EEEEENS5_IJNSA_ILi128EEENSA_ILi64EEESF_EEENS_10tfloat32_tENS5_IJSB_llEEESH_NS5_IJlSB_lEEENS4_8TiledMMAINS4_8MMA_AtomIJNS4_17SM100_MMA_TF32_SSISH_SH_fLi128ELi64ELNS4_4UMMA5MajorE1ELSO_0ELNSN_7ScaleInE0ELSP_0EEEEEENS4_6LayoutISC_NS5_IJNSA_ILi0EEEST_ST_EEEEENS5_IJNS4_10UnderscoreESW_SW_EEEEENS4_13SM90_TMA_LOADENS4_14ComposedLayoutINS4_7SwizzleILi2ELi5ELi2EEENS4_18smem_ptr_flag_bitsILi32EEENSS_INS5_IJNSA_ILi32EEENSA_ILi4EEEEEENS5_IJSB_S15_EEEEEEEvNS4_8identityESZ_NS10_INS11_ILi3ELi4ELi3EEES14_NSS_INS5_IJNSA_ILi8EEES15_EEENS5_IJS15_SB_EEEEEEEvS1B_EENS_8epilogue10collective18CollectiveEpilogueINS1J_23Sm100TmaWarpSpecializedILi4ELi2ELi16ELb1ELb0EEEJSG_NS5_IJNSS_ISE_SB_EENSS_INSA_ILi16EEESB_EEEEESH_SJ_SH_SJ_NS1J_6fusion15FusionCallbacksIS1N_NS1S_17LinearCombinationISH_fSH_fLNS_15FloatRoundStyleE2EEESG_S1R_JEEENS4_5SM1004TMEM4LOAD26SM100_TMEM_LOAD_32dp32b16xESZ_NS10_INS11_ILi2ELi4ELi3EEES14_NSS_INS5_IJS1D_S1P_EEENS5_IJS1P_SB_EEEEEEENS4_39AutoVectorizingCopyWithAssumedAlignmentILi128EEENS4_14SM90_TMA_STOREES26_S28_S28_EEEvvEEEEvNT_6ParamsE) ;  /* 0xffffff6c026c7950 */ /* 0x000fea0003c3ffff */
        .weak           $__internal_2_$__cuda_sm10x_tcgen05_guardrail_trap_unallocated_columns_being_dealloced
        .type           $__internal_2_$__cuda_sm10x_tcgen05_guardrail_trap_unallocated_columns_being_dealloced,@function
        .size           $__internal_2_$__cuda_sm10x_tcgen05_guardrail_trap_unallocated_columns_being_dealloced,(.L_x_180 - $__internal_2_$__cuda_sm10x_tcgen05_guardrail_trap_unallocated_columns_being_dealloced)
$__internal_2_$__cuda_sm10x_tcgen05_guardrail_trap_unallocated_columns_being_dealloced:
[----:B------:R-:W-:Y:S05]  /*9250*/  BPT.TRAP 0x1 ;  /* 0x000000040000795c */ /* 0x000fea0000300000 */
[----:B------:R-:W-:-:S04]  /*9260*/  HFMA2 R3, -RZ, RZ, 0, 0 ;  /* 0x00000000ff037431 */ /* 0x000fc800000001ff */
[----:B------:R-:W-:Y:S05]  /*9270*/  RET.REL.NODEC R2 `(_ZN7cutlass13device_kernelINS_4gemm6kernel13GemmUniversalIN4cute5tupleIJiiiiEEENS1_10collective13CollectiveMmaINS1_35MainloopSm100TmaUmmaWarpSpecializedILi4ELi2ELi4ENS5_IJNS4_1CILi1EEESB_SB_EEEEENS5_IJNSA_ILi128EEENSA_ILi64EEESF_EEENS_10tfloat32_tENS5_IJSB_llEEESH_NS5_IJlSB_lEEENS4_8TiledMMAINS4_8MMA_AtomIJNS4_17SM100_MMA_TF32_SSISH_SH_fLi128ELi64ELNS4_4UMMA5MajorE1ELSO_0ELNSN_7ScaleInE0ELSP_0EEEEEENS4_6LayoutISC_NS5_IJNSA_ILi0EEEST_ST_EEEEENS5_IJNS4_10UnderscoreESW_SW_EEEEENS4_13SM90_TMA_LOADENS4_14ComposedLayoutINS4_7SwizzleILi2ELi5ELi2EEENS4_18smem_ptr_flag_bitsILi32EEENSS_INS5_IJNSA_ILi32EEENSA_ILi4EEEEEENS5_IJSB_S15_EEEEEEEvNS4_8identityESZ_NS10_INS11_ILi3ELi4ELi3EEES14_NSS_INS5_IJNSA_ILi8EEES15_EEENS5_IJS15_SB_EEEEEEEvS1B_EENS_8epilogue10collective18CollectiveEpilogueINS1J_23Sm100TmaWarpSpecializedILi4ELi2ELi16ELb1ELb0EEEJSG_NS5_IJNSS_ISE_SB_EENSS_INSA_ILi16EEESB_EEEEESH_SJ_SH_SJ_NS1J_6fusion15FusionCallbacksIS1N_NS1S_17LinearCombinationISH_fSH_fLNS_15FloatRoundStyleE2EEESG_S1R_JEEENS4_5SM1004TMEM4LOAD26SM100_TMEM_LOAD_32dp32b16xESZ_NS10_INS11_ILi2ELi4ELi3EEES14_NSS_INS5_IJS1D_S1P_EEENS5_IJS1P_SB_EEEEEEENS4_39AutoVectorizingCopyWithAssumedAlignmentILi128EEENS4_14SM90_TMA_STOREES26_S28_S28_EEEvvEEEEvNT_6ParamsE) ;  /* 0xffffff6c02607950 */ /* 0x000fea0003c3ffff */
.L_x_179:
[----:B------:R-:W-:-:S00]  /*9280*/  BRA `(.L_x_179) ;  /* 0xfffffffc00fc7947 */ /* 0x000fc0000383ffff */
[----:B------:R-:W-:-:S00]  /*9290*/  NOP ;  /* 0x0000000000007918 */ /* 0x000fc00000000000 */
        /* <DEDUP_REMOVED lines=14> */
.L_x_180:


//--------------------- .nv.global.init           --------------------------
	.section	.nv.global.init,"aw",@progbits
.nv.global.init:
	.type		$str$27,@object
	.size		$str$27,($str$28 - $str$27)
$str$27:
        /*0000*/ 	.byte	0x28, 0x61, 0x64, 0x64, 0x72, 0x65, 0x73, 0x73, 0x20, 0x26, 0x20, 0x6d, 0x61, 0x73, 0x6b, 0x29
        /*0010*/ 	.byte	0x20, 0x3d, 0x3d, 0x20, 0x30, 0x00
	.type		$str$28,@object
	.size		$str$28,($str$26 - $str$28)
$str$28:
        /*0016*/ 	.byte	0x2f, 0x74, 0x6d, 0x70, 0x2f, 0x63, 0x75, 0x74, 0x6c, 0x61, 0x73, 0x73, 0x5f, 0x73, 0x77, 0x65
        /*0026*/ 	.byte	0x65, 0x70, 0x5f, 0x73, 0x72, 0x63, 0x2f, 0x69, 0x6e, 0x63, 0x6c, 0x75, 0x64, 0x65, 0x2f, 0x63
        /*0036*/ 	.byte	0x75, 0x74, 0x65, 0x2f, 0x70, 0x6f, 0x69, 0x6e, 0x74, 0x65, 0x72, 0x5f, 0x66, 0x6c, 0x61, 0x67
        /*0046*/ 	.byte	0x67, 0x65, 0x64, 0x2e, 0x68, 0x70, 0x70, 0x00
	.type		$str$26,@object
	.size		$str$26,($str$25 - $str$26)
$str$26:
        /*004e*/ 	.byte	0x2f, 0x74, 0x6d, 0x70, 0x2f, 0x63, 0x75, 0x74, 0x6c, 0x61, 0x73, 0x73, 0x5f, 0x73, 0x77, 0x65
        /*005e*/ 	.byte	0x65, 0x70, 0x5f, 0x73, 0x72, 0x63, 0x2f, 0x69, 0x6e, 0x63, 0x6c, 0x75, 0x64, 0x65, 0x2f, 0x63
        /*006e*/ 	.byte	0x75, 0x74, 0x65, 0x2f, 0x61, 0x74, 0x6f, 0x6d, 0x2f, 0x63, 0x6f, 0x70, 0x79, 0x5f, 0x74, 0x72
        /*007e*/ 	.byte	0x61, 0x69, 0x74, 0x73, 0x5f, 0x73, 0x6d, 0x31, 0x30, 0x30, 0x2e, 0x68, 0x70, 0x70, 0x00
	.type		$str$25,@object
	.size		$str$25,(__unnamed_1 - $str$25)
$str$25:
        /*008d*/ 	.byte	0x28, 0x28, 0x75, 0x69, 0x6e, 0x74, 0x33, 0x32, 0x5f, 0x74, 0x28, 0x74, 0x68, 0x72, 0x65, 0x61
        /*009d*/ 	.byte	0x64, 0x49, 0x64, 0x78, 0x2e, 0x78, 0x29, 0x20, 0x2f, 0x20, 0x33, 0x32, 0x29, 0x20, 0x25, 0x20
        /*00ad*/ 	.byte	0x34, 0x29, 0x20, 0x3d, 0x3d, 0x20, 0x28, 0x28, 0x28, 0x74, 0x6d, 0x65, 0x6d, 0x5f, 0x61, 0x64
        /*00bd*/ 	.byte	0x64, 0x72, 0x20, 0x3e, 0x3e, 0x20, 0x31, 0x36, 0x29, 0x20, 0x2f, 0x20, 0x33, 0x32, 0x29, 0x20
        /*00cd*/ 	.byte	0x25, 0x20, 0x34, 0x29, 0x00
	.type		__unnamed_1,@object
	.size		__unnamed_1,(__unnamed_2 - __unnamed_1)
__unnamed_1:
        /*00d2*/ 	.byte	0x61, 0x75, 0x74, 0x6f, 0x20, 0x63, 0x75, 0x74, 0x65, 0x3a, 0x3a, 0x61, 0x73, 0x5f, 0x70, 0x6f
        /* <DEDUP_REMOVED lines=24> */
        /*0262*/ 	.byte	0x32, 0x30, 0x34, 0x38, 0x3e, 0x3e, 0x3e, 0x3e, 0x5d, 0x00
	.type		__unnamed_2,@object
	.size		__unnamed_2,(.L_2 - __unnamed_2)
__unnamed_2:
        /* <DEDUP_REMOVED lines=42> */
        /*050c*/ 	.byte	0x3e, 0x5d, 0x00
.L_2:


//--------------------- .nv.shared._ZN7cutlass13device_kernelINS_4gemm6kernel13GemmUniversalIN4cute5tupleIJiiiiEEENS1_10collective13CollectiveMmaINS1_35MainloopSm100TmaUmmaWarpSpecializedILi4ELi2ELi4ENS5_IJNS4_1CILi1EEESB_SB_EEEEENS5_IJNSA_ILi128EEENSA_ILi64EEESF_EEENS_10tfloat32_tENS5_IJSB_llEEESH_NS5_IJlSB_lEEENS4_8TiledMMAINS4_8MMA_AtomIJNS4_17SM100_MMA_TF32_SSISH_SH_fLi128ELi64ELNS4_4UMMA5MajorE1ELSO_0ELNSN_7ScaleInE0ELSP_0EEEEEENS4_6LayoutISC_NS5_IJNSA_ILi0EEEST_ST_EEEEENS5_IJNS4_10UnderscoreESW_SW_EEEEENS4_13SM90_TMA_LOADENS4_14ComposedLayoutINS4_7SwizzleILi2ELi5ELi2EEENS4_18smem_ptr_flag_bitsILi32EEENSS_INS5_IJNSA_ILi32EEENSA_ILi4EEEEEENS5_IJSB_S15_EEEEEEEvNS4_8identityESZ_NS10_INS11_ILi3ELi4ELi3EEES14_NSS_INS5_IJNSA_ILi8EEES15_EEENS5_IJS15_SB_EEEEEEEvS1B_EENS_8epilogue10collective18CollectiveEpilogueINS1J_23Sm100TmaWarpSpecializedILi4ELi2ELi16ELb1ELb0EEEJSG_NS5_IJNSS_ISE_SB_EENSS_INSA_ILi16EEESB_EEEEESH_SJ_SH_SJ_NS1J_6fusion15FusionCallbacksIS1N_NS1S_17LinearCombinationISH_fSH_fLNS_15FloatRoundStyleE2EEESG_S1R_JEEENS4_5SM1004TMEM4LOAD26SM100_TMEM_LOAD_32dp32b16xESZ_NS10_INS11_ILi2ELi4ELi3EEES14_NSS_INS5_IJS1D_S1P_EEENS5_IJS1P_SB_EEEEEEENS4_39AutoVectorizingCopyWithAssumedAlignmentILi128EEENS4_14SM90_TMA_STOREES26_S28_S28_EEEvvEEEEvNT_6ParamsE --------------------------
	.section	.nv.shared._ZN7cutlass13device_kernelINS_4gemm6kernel13GemmUniversalIN4cute5tupleIJiiiiEEENS1_10collective13CollectiveMmaINS1_35MainloopSm100TmaUmmaWarpSpecializedILi4ELi2ELi4ENS5_IJNS4_1CILi1EEESB_SB_EEEEENS5_IJNSA_ILi128EEENSA_ILi64EEESF_EEENS_10tfloat32_tENS5_IJSB_llEEESH_NS5_IJlSB_lEEENS4_8TiledMMAINS4_8MMA_AtomIJNS4_17SM100_MMA_TF32_SSISH_SH_fLi128ELi64ELNS4_4UMMA5MajorE1ELSO_0ELNSN_7ScaleInE0ELSP_0EEEEEENS4_6LayoutISC_NS5_IJNSA_ILi0EEEST_ST_EEEEENS5_IJNS4_10UnderscoreESW_SW_EEEEENS4_13SM90_TMA_LOADENS4_14ComposedLayoutINS4_7SwizzleILi2ELi5ELi2EEENS4_18smem_ptr_flag_bitsILi32EEENSS_INS5_IJNSA_ILi32EEENSA_ILi4EEEEEENS5_IJSB_S15_EEEEEEEvNS4_8identityESZ_NS10_INS11_ILi3ELi4ELi3EEES14_NSS_INS5_IJNSA_ILi8EEES15_EEENS5_IJS15_SB_EEEEEEEvS1B_EENS_8epilogue10collective18CollectiveEpilogueINS1J_23Sm100TmaWarpSpecializedILi4ELi2ELi16ELb1ELb0EEEJSG_NS5_IJNSS_ISE_SB_EENSS_INSA_ILi16EEESB_EEEEESH_SJ_SH_SJ_NS1J_6fusion15FusionCallbacksIS1N_NS1S_17LinearCombinationISH_fSH_fLNS_15FloatRoundStyleE2EEESG_S1R_JEEENS4_5SM1004TMEM4LOAD26SM100_TMEM_LOAD_32dp32b16xESZ_NS10_INS11_ILi2ELi4ELi3EEES14_NSS_INS5_IJS1D_S1P_EEENS5_IJS1P_SB_EEEEEEENS4_39AutoVectorizingCopyWithAssumedAlignmentILi128EEENS4_14SM90_TMA_STOREES26_S28_S28_EEEvvEEEEvNT_6ParamsE,"aw",@nobits
	.sectionflags	@""
	.align	16
	.zero		1024


//--------------------- .nv.shared.reserved.0     --------------------------
	.section	.nv.shared.reserved.0,"aw",@nobits
	.weak		__nv_reservedSMEM_offset_0_alias
	.size		__nv_reservedSMEM_offset_0_alias, 0, 64
	.other		__nv_reservedSMEM_offset_0_alias,@"STO_CUDA_RESERVED_SHARED STV_DEFAULT"
__nv_reservedSMEM_offset_0_alias:
	.zero		0
.nv.shared.reserved.0:
	.zero		64
	.weak		__nv_reservedSMEM_tcgen05_partition
	.type		__nv_reservedSMEM_tcgen05_partition,@object
	.size		__nv_reservedSMEM_tcgen05_partition,(.L_0 - __nv_reservedSMEM_tcgen05_partition)
__nv_reservedSMEM_tcgen05_partition:
	.zero		32
.L_0:


//--------------------- .nv.global                --------------------------
	.section	.nv.global,"aw",@nobits
.nv.global:
	.type		_ZN40_INTERNAL_96cc5c18_4_k_cu_7c5b0c5b_396864cute1_E,@object
	.size		_ZN40_INTERNAL_96cc5c18_4_k_cu_7c5b0c5b_396864cute1_E,(_ZN40_INTERNAL_96cc5c18_4_k_cu_7c5b0c5b_396864cuda3std3__45__cpo6cbeginE - _ZN40_INTERNAL_96cc5c18_4_k_cu_7c5b0c5b_396864cute1_E)
_ZN40_INTERNAL_96cc5c18_4_k_cu_7c5b0c5b_396864cute1_E:
	.zero		1
	.type		_ZN40_INTERNAL_96cc5c18_4_k_cu_7c5b0c5b_396864cuda3std3__45__cpo6cbeginE,@object
	.size		_ZN40_INTERNAL_96cc5c18_4_k_cu_7c5b0c5b_396864cuda3std3__45__cpo6cbeginE,(_ZN40_INTERNAL_96cc5c18_4_k_cu_7c5b0c5b_396864cuda3std3__48in_placeE - _ZN40_INTERNAL_96cc5c18_4_k_cu_7c5b0c5b_396864cuda3std3__45__cpo6cbeginE)
_ZN40_INTERNAL_96cc5c18_4_k_cu_7c5b0c5b_396864cuda3std3__45__cpo6cbeginE:
	.zero		1
	.type		_ZN40_INTERNAL_96cc5c18_4_k_cu_7c5b0c5b_396864cuda3std3__48in_placeE,@object
	.size		_ZN40_INTERNAL_96cc5c18_4_k_cu_7c5b0c5b_396864cuda3std3__48in_placeE,(_ZN40_INTERNAL_96cc5c18_4_k_cu_7c5b0c5b_396864cuda3std6ranges3__45__cpo9iter_moveE - _ZN40_INTERNAL_96cc5c18_4_k_cu_7c5b0c5b_396864cuda3std3__48in_placeE)
_ZN40_INTERNAL_96cc5c18_4_k_cu_7c5b0c5b_396864cuda3std3__48in_placeE:
	.zero		1
	.type		_ZN40_INTERNAL_96cc5c18_4_k_cu_7c5b0c5b_396864cuda3std6ranges3__45__cpo9iter_moveE,@object
	.size		_ZN40_INTERNAL_96cc5c18_4_k_cu_7c5b0c5b_396864cuda3std6ranges3__45__cpo9iter_moveE,(_ZN40_INTERNAL_96cc5c18_4_k_cu_7c5b0c5b_396864cuda3std3__45__cpo5beginE - _ZN40_INTERNAL_96cc5c18_4_k_cu_7c5b0c5b_396864cuda3std6ranges3__45__cpo9iter_moveE)
_ZN40_INTERNAL_96cc5c18_4_k_cu_7c5b0c5b_396864cuda3std6ranges3__45__cpo9iter_moveE:
	.zero		1
	.type		_ZN40_INTERNAL_96cc5c18_4_k_cu_7c5b0c5b_396864cuda3std3__45__cpo5beginE,@object
	.size		_ZN40_INTERNAL_96cc5c18_4_k_cu_7c5b0c5b_396864cuda3std3__45__cpo5beginE,(_ZN40_INTERNAL_96cc5c18_4_k_cu_7c5b0c5b_396864cuda3std3__442_GLOBAL__N__96cc5c18_4_k_cu_7c5b0c5b_396866ignoreE - _ZN40_INTERNAL_96cc5c18_4_k_cu_7c5b0c5b_396864cuda3std3__45__cpo5beginE)
_ZN40_INTERNAL_96cc5c18_4_k_cu_7c5b0c5b_396864cuda3std3__45__cpo5beginE:
	.zero		1
	.type		_ZN40_INTERNAL_96cc5c18_4_k_cu_7c5b0c5b_396864cuda3std3__442_GLOBAL__N__96cc5c18_4_k_cu_7c5b0c5b_396866ignoreE,@object
	.size		_ZN40_INTERNAL_96cc5c18_4_k_cu_7c5b0c5b_396864cuda3std3__442_GLOBAL__N__96cc5c18_4_k_cu_7c5b0c5b_396866ignoreE,(_ZN40_INTERNAL_96cc5c18_4_k_cu_7c5b0c5b_396864cute7productE - _ZN40_INTERNAL_96cc5c18_4_k_cu_7c5b0c5b_396864cuda3std3__442_GLOBAL__N__96cc5c18_4_k_cu_7c5b0c5b_396866ignoreE)
_ZN40_INTERNAL_96cc5c18_4_k_cu_7c5b0c5b_396864cuda3std3__442_GLOBAL__N__96cc5c18_4_k_cu_7c5b0c5b_396866ignoreE:
	.zero		1
	.type		_ZN40_INTERNAL_96cc5c18_4_k_cu_7c5b0c5b_396864cute7productE,@object
	.size		_ZN40_INTERNAL_96cc5c18_4_k_cu_7c5b0c5b_396864cute7productE,(_ZN40_INTERNAL_96cc5c18_4_k_cu_7c5b0c5b_396864cuda3std3__45__cpo3endE - _ZN40_INTERNAL_96cc5c18_4_k_cu_7c5b0c5b_396864cute7productE)
_ZN40_INTERNAL_96cc5c18_4_k_cu_7c5b0c5b_396864cute7productE:
	.zero		1
	.type		_ZN40_INTERNAL_96cc5c18_4_k_cu_7c5b0c5b_396864cuda3std3__45__cpo3endE,@object
	.size		_ZN40_INTERNAL_96cc5c18_4_k_cu_7c5b0c5b_396864cuda3std3__45__cpo3endE,(_ZN40_INTERNAL_96cc5c18_4_k_cu_7c5b0c5b_396864cuda3std3__419piecewise_constructE - _ZN40_INTERNAL_96cc5c18_4_k_cu_7c5b0c5b_396864cuda3std3__45__cpo3endE)
_ZN40_INTERNAL_96cc5c18_4_k_cu_7c5b0c5b_396864cuda3std3__45__cpo3endE:
	.zero		1
	.type		_ZN40_INTERNAL_96cc5c18_4_k_cu_7c5b0c5b_396864cuda3std3__419piecewise_constructE,@object
	.size		_ZN40_INTERNAL_96cc5c18_4_k_cu_7c5b0c5b_396864cuda3std3__419piecewise_constructE,(_ZN40_INTERNAL_96cc5c18_4_k_cu_7c5b0c5b_396864cuda3std3__45__cpo4cendE - _ZN40_INTERNAL_96cc5c18_4_k_cu_7c5b0c5b_396864cuda3std3__419piecewise_constructE)
_ZN40_INTERNAL_96cc5c18_4_k_cu_7c5b0c5b_396864cuda3std3__419piecewise_constructE:
	.zero		1
	.type		_ZN40_INTERNAL_96cc5c18_4_k_cu_7c5b0c5b_396864cuda3std3__45__cpo4cendE,@object
	.size		_ZN40_INTERNAL_96cc5c18_4_k_cu_7c5b0c5b_396864cuda3std3__45__cpo4cendE,(_ZN40_INTERNAL_96cc5c18_4_k_cu_7c5b0c5b_396864cuda3std6ranges3__45__cpo4swapE - _ZN40_INTERNAL_96cc5c18_4_k_cu_7c5b0c5b_396864cuda3std3__45__cpo4cendE)
_ZN40_INTERNAL_96cc5c18_4_k_cu_7c5b0c5b_396864cuda3std3__45__cpo4cendE:
	.zero		1
	.type		_ZN40_INTERNAL_96cc5c18_4_k_cu_7c5b0c5b_396864cuda3std6ranges3__45__cpo4swapE,@object
	.size		_ZN40_INTERNAL_96cc5c18_4_k_cu_7c5b0c5b_396864cuda3std6ranges3__45__cpo4swapE,(.L_10 - _ZN40_INTERNAL_96cc5c18_4_k_cu_7c5b0c5b_396864cuda3std6ranges3__45__cpo4swapE)
_ZN40_INTERNAL_96cc5c18_4_k_cu_7c5b0c5b_396864cuda3std6ranges3__45__cpo4swapE:
	.zero		1
.L_10:


//--------------------- .nv.constant0._ZN7cutlass13device_kernelINS_4gemm6kernel13GemmUniversalIN4cute5tupleIJiiiiEEENS1_10collective13CollectiveMmaINS1_35MainloopSm100TmaUmmaWarpSpecializedILi4ELi2ELi4ENS5_IJNS4_1CILi1EEESB_SB_EEEEENS5_IJNSA_ILi128EEENSA_ILi64EEESF_EEENS_10tfloat32_tENS5_IJSB_llEEESH_NS5_IJlSB_lEEENS4_8TiledMMAINS4_8MMA_AtomIJNS4_17SM100_MMA_TF32_SSISH_SH_fLi128ELi64ELNS4_4UMMA5MajorE1ELSO_0ELNSN_7ScaleInE0ELSP_0EEEEEENS4_6LayoutISC_NS5_IJNSA_ILi0EEEST_ST_EEEEENS5_IJNS4_10UnderscoreESW_SW_EEEEENS4_13SM90_TMA_LOADENS4_14ComposedLayoutINS4_7SwizzleILi2ELi5ELi2EEENS4_18smem_ptr_flag_bitsILi32EEENSS_INS5_IJNSA_ILi32EEENSA_ILi4EEEEEENS5_IJSB_S15_EEEEEEEvNS4_8identityESZ_NS10_INS11_ILi3ELi4ELi3EEES14_NSS_INS5_IJNSA_ILi8EEES15_EEENS5_IJS15_SB_EEEEEEEvS1B_EENS_8epilogue10collective18CollectiveEpilogueINS1J_23Sm100TmaWarpSpecializedILi4ELi2ELi16ELb1ELb0EEEJSG_NS5_IJNSS_ISE_SB_EENSS_INSA_ILi16EEESB_EEEEESH_SJ_SH_SJ_NS1J_6fusion15FusionCallbacksIS1N_NS1S_17LinearCombinationISH_fSH_fLNS_15FloatRoundStyleE2EEESG_S1R_JEEENS4_5SM1004TMEM4LOAD26SM100_TMEM_LOAD_32dp32b16xESZ_NS10_INS11_ILi2ELi4ELi3EEES14_NSS_INS5_IJS1D_S1P_EEENS5_IJS1P_SB_EEEEEEENS4_39AutoVectorizingCopyWithAssumedAlignmentILi128EEENS4_14SM90_TMA_STOREES26_S28_S28_EEEvvEEEEvNT_6ParamsE --------------------------
	.section	.nv.constant0._ZN7cutlass13device_kernelINS_4gemm6kernel13GemmUniversalIN4cute5tupleIJiiiiEEENS1_10collective13CollectiveMmaINS1_35MainloopSm100TmaUmmaWarpSpecializedILi4ELi2ELi4ENS5_IJNS4_1CILi1EEESB_SB_EEEEENS5_IJNSA_ILi128EEENSA_ILi64EEESF_EEENS_10tfloat32_tENS5_IJSB_llEEESH_NS5_IJlSB_lEEENS4_8TiledMMAINS4_8MMA_AtomIJNS4_17SM100_MMA_TF32_SSISH_SH_fLi128ELi64ELNS4_4UMMA5MajorE1ELSO_0ELNSN_7ScaleInE0ELSP_0EEEEEENS4_6LayoutISC_NS5_IJNSA_ILi0EEEST_ST_EEEEENS5_IJNS4_10UnderscoreESW_SW_EEEEENS4_13SM90_TMA_LOADENS4_14ComposedLayoutINS4_7SwizzleILi2ELi5ELi2EEENS4_18smem_ptr_flag_bitsILi32EEENSS_INS5_IJNSA_ILi32EEENSA_ILi4EEEEEENS5_IJSB_S15_EEEEEEEvNS4_8identityESZ_NS10_INS11_ILi3ELi4ELi3EEES14_NSS_INS5_IJNSA_ILi8EEES15_EEENS5_IJS15_SB_EEEEEEEvS1B_EENS_8epilogue10collective18CollectiveEpilogueINS1J_23Sm100TmaWarpSpecializedILi4ELi2ELi16ELb1ELb0EEEJSG_NS5_IJNSS_ISE_SB_EENSS_INSA_ILi16EEESB_EEEEESH_SJ_SH_SJ_NS1J_6fusion15FusionCallbacksIS1N_NS1S_17LinearCombinationISH_fSH_fLNS_15FloatRoundStyleE2EEESG_S1R_JEEENS4_5SM1004TMEM4LOAD26SM100_TMEM_LOAD_32dp32b16xESZ_NS10_INS11_ILi2ELi4ELi3EEES14_NSS_INS5_IJS1D_S1P_EEENS5_IJS1P_SB_EEEEEEENS4_39AutoVectorizingCopyWithAssumedAlignmentILi128EEENS4_14SM90_TMA_STOREES26_S28_S28_EEEvvEEEEvNT_6ParamsE,"a",@progbits
	.sectionflags	@""
	.align	4
.nv.constant0._ZN7cutlass13device_kernelINS_4gemm6kernel13GemmUniversalIN4cute5tupleIJiiiiEEENS1_10collective13CollectiveMmaINS1_35MainloopSm100TmaUmmaWarpSpecializedILi4ELi2ELi4ENS5_IJNS4_1CILi1EEESB_SB_EEEEENS5_IJNSA_ILi128EEENSA_ILi64EEESF_EEENS_10tfloat32_tENS5_IJSB_llEEESH_NS5_IJlSB_lEEENS4_8TiledMMAINS4_8MMA_AtomIJNS4_17SM100_MMA_TF32_SSISH_SH_fLi128ELi64ELNS4_4UMMA5MajorE1ELSO_0ELNSN_7ScaleInE0ELSP_0EEEEEENS4_6LayoutISC_NS5_IJNSA_ILi0EEEST_ST_EEEEENS5_IJNS4_10UnderscoreESW_SW_EEEEENS4_13SM90_TMA_LOADENS4_14ComposedLayoutINS4_7SwizzleILi2ELi5ELi2EEENS4_18smem_ptr_flag_bitsILi32EEENSS_INS5_IJNSA_ILi32EEENSA_ILi4EEEEEENS5_IJSB_S15_EEEEEEEvNS4_8identityESZ_NS10_INS11_ILi3ELi4ELi3EEES14_NSS_INS5_IJNSA_ILi8EEES15_EEENS5_IJS15_SB_EEEEEEEvS1B_EENS_8epilogue10collective18CollectiveEpilogueINS1J_23Sm100TmaWarpSpecializedILi4ELi2ELi16ELb1ELb0EEEJSG_NS5_IJNSS_ISE_SB_EENSS_INSA_ILi16EEESB_EEEEESH_SJ_SH_SJ_NS1J_6fusion15FusionCallbacksIS1N_NS1S_17LinearCombinationISH_fSH_fLNS_15FloatRoundStyleE2EEESG_S1R_JEEENS4_5SM1004TMEM4LOAD26SM100_TMEM_LOAD_32dp32b16xESZ_NS10_INS11_ILi2ELi4ELi3EEES14_NSS_INS5_IJS1D_S1P_EEENS5_IJS1P_SB_EEEEEEENS4_39AutoVectorizingCopyWithAssumedAlignmentILi128EEENS4_14SM90_TMA_STOREES26_S28_S28_EEEvvEEEEvNT_6ParamsE:
	.zero		2944


//--------------------- SYMBOLS --------------------------

	.type		.nv.reservedSmem.offset0,@object
	.size		.nv.reservedSmem.offset0,0x4
	.type		.nv.reservedSmem.cap,@object
	.size		.nv.reservedSmem.cap,0x4
	.type		__assertfail,@function
